	.target	sm_100a

	.elftype	@"ET_EXEC"


//--------------------- .note.nv.tkinfo           --------------------------
	.section	.note.nv.tkinfo,"",@"SHT_NOTE"
	.sectionflags	@"SHF_NOTE_NV_TKINFO"
	.tkinfo
        /*0018*/ 	.word	0x00000002
        /*0030*/ 	.string	""
        /*0030*/ 	.string	"ptxas"
        /*0030*/ 	.string	"Cuda compilation tools, release 13.0, V13.0.88"
        /*0030*/ 	.string	"Build cuda_13.0.r13.0/compiler.36424714_0"
        /*0030*/ 	.string	"-arch sm_100a -m 64 "



//--------------------- .note.nv.cuinfo           --------------------------
	.section	.note.nv.cuinfo,"",@"SHT_NOTE"
	.sectionflags	@"SHF_NOTE_NV_CUINFO"
        /*0018*/ 	.short	0x0002
        /*001a*/ 	.short	0x0064
        /*001c*/ 	.short	0x0082
	.zero		2


//--------------------- .nv.info                  --------------------------
	.section	.nv.info,"",@"SHT_CUDA_INFO"
	.align	4


	//----- nvinfo : EIATTR_REGCOUNT
	.align		4
        /*0000*/ 	.byte	0x04, 0x2f
        /*0002*/ 	.short	(.L_19 - .L_18)
	.align		4
.L_18:
        /*0004*/ 	.word	index@(_ZN7cutlass13device_kernelINS_4gemm6kernel13GemmUniversalIN4cute5tupleIJiiiiEEENS1_10collective13CollectiveMmaINS1_35MainloopSm100TmaUmmaWarpSpecializedILi24ELi2ELi4ENS5_IJNS4_1CILi1EEENSA_ILi8EEESB_EEEEENS5_IJNSA_ILi128EEESF_NSA_ILi32EEEEEENS_12float_e4m3_tENS5_IJlSB_lEEESI_SJ_NS4_8TiledMMAINS4_8MMA_AtomIJNS4_10MMA_TraitsINS4_19SM100_MMA_F8F6F4_SSEJSI_SI_fSF_SF_NS4_17integral_constantINS4_4UMMA5MajorELSQ_0EEESR_NSO_INSP_7ScaleInELSS_0EEEST_EEEEEENS4_6LayoutINS5_IJSB_SB_SB_EEENS5_IJNSA_ILi0EEESY_SY_EEEEENS5_IJNS4_10UnderscoreES11_S11_EEEEENS4_23SM90_TMA_LOAD_MULTICASTENS4_14ComposedLayoutINS4_7SwizzleILi1ELi4ELi3EEENS4_18smem_ptr_flag_bitsILi8EEENSW_INS5_IJSC_SG_EEENS5_IJSG_SB_EEEEEEEvNS4_8identityENS4_13SM90_TMA_LOADES1D_vS1E_EENS_8epilogue10collective18CollectiveEpilogueINS1H_23Sm100TmaWarpSpecializedILi2ELi2ELi64ELb0ELb0EEEJSH_NS5_IJNSW_ISF_SB_EENSW_INSA_ILi64EEESB_EEEEESI_SJ_SI_SJ_NS1H_6fusion15FusionCallbacksIS1L_NS1Q_17LinearCombinationISI_fSI_fLNS_15FloatRoundStyleE2EEESH_S1P_JEEENS4_5SM1004TMEM4LOAD26SM100_TMEM_LOAD_32dp32b64xES1F_NS15_INS16_ILi2ELi4ELi3EEES19_NSW_INS5_IJSC_S1N_EEENS5_IJS1N_SB_EEEEEEENS4_39AutoVectorizingCopyWithAssumedAlignmentILi128EEENS4_14SM90_TMA_STOREES24_S26_S26_EEEvvEEEEvNT_6ParamsE)
        /*0008*/ 	.word	0x000000cf


	//----- nvinfo : EIATTR_FRAME_SIZE
	.align		4
.L_19:
        /*000c*/ 	.byte	0x04, 0x11
        /*000e*/ 	.short	(.L_21 - .L_20)
	.align		4
.L_20:
        /*0010*/ 	.word	index@($__internal_2_$__cuda_sm10x_tcgen05_guardrail_trap_unallocated_columns_being_dealloced)
        /*0014*/ 	.word	0x00000000


	//----- nvinfo : EIATTR_FRAME_SIZE
	.align		4
.L_21:
        /*0018*/ 	.byte	0x04, 0x11
        /*001a*/ 	.short	(.L_23 - .L_22)
	.align		4
.L_22:
        /*001c*/ 	.word	index@($__internal_1_$__cuda_sm10x_tcgen05_guardrail_trap_phase_invalid_during_alloc)
        /*0020*/ 	.word	0x00000000


	//----- nvinfo : EIATTR_FRAME_SIZE
	.align		4
.L_23:
        /*0024*/ 	.byte	0x04, 0x11
        /*0026*/ 	.short	(.L_25 - .L_24)
	.align		4
.L_24:
        /*0028*/ 	.word	index@($__internal_0_$__cuda_sm10x_tcgen05_guardrail_trap_col_being_dealloced_not_returned_by_alloc)
        /*002c*/ 	.word	0x00000000


	//----- nvinfo : EIATTR_FRAME_SIZE
	.align		4
.L_25:
        /*0030*/ 	.byte	0x04, 0x11
        /*0032*/ 	.short	(.L_27 - .L_26)
	.align		4
.L_26:
        /*0034*/ 	.word	index@(_ZN7cutlass13device_kernelINS_4gemm6kernel13GemmUniversalIN4cute5tupleIJiiiiEEENS1_10collective13CollectiveMmaINS1_35MainloopSm100TmaUmmaWarpSpecializedILi24ELi2ELi4ENS5_IJNS4_1CILi1EEENSA_ILi8EEESB_EEEEENS5_IJNSA_ILi128EEESF_NSA_ILi32EEEEEENS_12float_e4m3_tENS5_IJlSB_lEEESI_SJ_NS4_8TiledMMAINS4_8MMA_AtomIJNS4_10MMA_TraitsINS4_19SM100_MMA_F8F6F4_SSEJSI_SI_fSF_SF_NS4_17integral_constantINS4_4UMMA5MajorELSQ_0EEESR_NSO_INSP_7ScaleInELSS_0EEEST_EEEEEENS4_6LayoutINS5_IJSB_SB_SB_EEENS5_IJNSA_ILi0EEESY_SY_EEEEENS5_IJNS4_10UnderscoreES11_S11_EEEEENS4_23SM90_TMA_LOAD_MULTICASTENS4_14ComposedLayoutINS4_7SwizzleILi1ELi4ELi3EEENS4_18smem_ptr_flag_bitsILi8EEENSW_INS5_IJSC_SG_EEENS5_IJSG_SB_EEEEEEEvNS4_8identityENS4_13SM90_TMA_LOADES1D_vS1E_EENS_8epilogue10collective18CollectiveEpilogueINS1H_23Sm100TmaWarpSpecializedILi2ELi2ELi64ELb0ELb0EEEJSH_NS5_IJNSW_ISF_SB_EENSW_INSA_ILi64EEESB_EEEEESI_SJ_SI_SJ_NS1H_6fusion15FusionCallbacksIS1L_NS1Q_17LinearCombinationISI_fSI_fLNS_15FloatRoundStyleE2EEESH_S1P_JEEENS4_5SM1004TMEM4LOAD26SM100_TMEM_LOAD_32dp32b64xES1F_NS15_INS16_ILi2ELi4ELi3EEES19_NSW_INS5_IJSC_S1N_EEENS5_IJS1N_SB_EEEEEEENS4_39AutoVectorizingCopyWithAssumedAlignmentILi128EEENS4_14SM90_TMA_STOREES24_S26_S26_EEEvvEEEEvNT_6ParamsE)
        /*0038*/ 	.word	0x00000000


	//----- nvinfo : EIATTR_MIN_STACK_SIZE
	.align		4
.L_27:
        /*003c*/ 	.byte	0x04, 0x12
        /*003e*/ 	.short	(.L_29 - .L_28)
	.align		4
.L_28:
        /*0040*/ 	.word	index@(_ZN7cutlass13device_kernelINS_4gemm6kernel13GemmUniversalIN4cute5tupleIJiiiiEEENS1_10collective13CollectiveMmaINS1_35MainloopSm100TmaUmmaWarpSpecializedILi24ELi2ELi4ENS5_IJNS4_1CILi1EEENSA_ILi8EEESB_EEEEENS5_IJNSA_ILi128EEESF_NSA_ILi32EEEEEENS_12float_e4m3_tENS5_IJlSB_lEEESI_SJ_NS4_8TiledMMAINS4_8MMA_AtomIJNS4_10MMA_TraitsINS4_19SM100_MMA_F8F6F4_SSEJSI_SI_fSF_SF_NS4_17integral_constantINS4_4UMMA5MajorELSQ_0EEESR_NSO_INSP_7ScaleInELSS_0EEEST_EEEEEENS4_6LayoutINS5_IJSB_SB_SB_EEENS5_IJNSA_ILi0EEESY_SY_EEEEENS5_IJNS4_10UnderscoreES11_S11_EEEEENS4_23SM90_TMA_LOAD_MULTICASTENS4_14ComposedLayoutINS4_7SwizzleILi1ELi4ELi3EEENS4_18smem_ptr_flag_bitsILi8EEENSW_INS5_IJSC_SG_EEENS5_IJSG_SB_EEEEEEEvNS4_8identityENS4_13SM90_TMA_LOADES1D_vS1E_EENS_8epilogue10collective18CollectiveEpilogueINS1H_23Sm100TmaWarpSpecializedILi2ELi2ELi64ELb0ELb0EEEJSH_NS5_IJNSW_ISF_SB_EENSW_INSA_ILi64EEESB_EEEEESI_SJ_SI_SJ_NS1H_6fusion15FusionCallbacksIS1L_NS1Q_17LinearCombinationISI_fSI_fLNS_15FloatRoundStyleE2EEESH_S1P_JEEENS4_5SM1004TMEM4LOAD26SM100_TMEM_LOAD_32dp32b64xES1F_NS15_INS16_ILi2ELi4ELi3EEES19_NSW_INS5_IJSC_S1N_EEENS5_IJS1N_SB_EEEEEEENS4_39AutoVectorizingCopyWithAssumedAlignmentILi128EEENS4_14SM90_TMA_STOREES24_S26_S26_EEEvvEEEEvNT_6ParamsE)
        /*0044*/ 	.word	0x00000000
.L_29:


//--------------------- .nv.compat                --------------------------
	.section	.nv.compat,"",@"SHT_CUDA_COMPAT_INFO"
	.align	4
        /*0000*/ 	.byte	0x02, 0x09, 0x01, 0x00, 0x02, 0x02, 0x02, 0x00, 0x02, 0x05, 0x05, 0x00, 0x03, 0x07, 0x01, 0x01
        /*0010*/ 	.byte	0x02, 0x03, 0x01, 0x00, 0x02, 0x06, 0x01, 0x00, 0x04, 0x0b, 0x08, 0x00, 0x09, 0x00, 0x00, 0x00
        /*0020*/ 	.byte	0x00, 0x00, 0x00, 0x00


//--------------------- .nv.info._ZN7cutlass13device_kernelINS_4gemm6kernel13GemmUniversalIN4cute5tupleIJiiiiEEENS1_10collective13CollectiveMmaINS1_35MainloopSm100TmaUmmaWarpSpecializedILi24ELi2ELi4ENS5_IJNS4_1CILi1EEENSA_ILi8EEESB_EEEEENS5_IJNSA_ILi128EEESF_NSA_ILi32EEEEEENS_12float_e4m3_tENS5_IJlSB_lEEESI_SJ_NS4_8TiledMMAINS4_8MMA_AtomIJNS4_10MMA_TraitsINS4_19SM100_MMA_F8F6F4_SSEJSI_SI_fSF_SF_NS4_17integral_constantINS4_4UMMA5MajorELSQ_0EEESR_NSO_INSP_7ScaleInELSS_0EEEST_EEEEEENS4_6LayoutINS5_IJSB_SB_SB_EEENS5_IJNSA_ILi0EEESY_SY_EEEEENS5_IJNS4_10UnderscoreES11_S11_EEEEENS4_23SM90_TMA_LOAD_MULTICASTENS4_14ComposedLayoutINS4_7SwizzleILi1ELi4ELi3EEENS4_18smem_ptr_flag_bitsILi8EEENSW_INS5_IJSC_SG_EEENS5_IJSG_SB_EEEEEEEvNS4_8identityENS4_13SM90_TMA_LOADES1D_vS1E_EENS_8epilogue10collective18CollectiveEpilogueINS1H_23Sm100TmaWarpSpecializedILi2ELi2ELi64ELb0ELb0EEEJSH_NS5_IJNSW_ISF_SB_EENSW_INSA_ILi64EEESB_EEEEESI_SJ_SI_SJ_NS1H_6fusion15FusionCallbacksIS1L_NS1Q_17LinearCombinationISI_fSI_fLNS_15FloatRoundStyleE2EEESH_S1P_JEEENS4_5SM1004TMEM4LOAD26SM100_TMEM_LOAD_32dp32b64xES1F_NS15_INS16_ILi2ELi4ELi3EEES19_NSW_INS5_IJSC_S1N_EEENS5_IJS1N_SB_EEEEEEENS4_39AutoVectorizingCopyWithAssumedAlignmentILi128EEENS4_14SM90_TMA_STOREES24_S26_S26_EEEvvEEEEvNT_6ParamsE --------------------------
	.section	.nv.info._ZN7cutlass13device_kernelINS_4gemm6kernel13GemmUniversalIN4cute5tupleIJiiiiEEENS1_10collective13CollectiveMmaINS1_35MainloopSm100TmaUmmaWarpSpecializedILi24ELi2ELi4ENS5_IJNS4_1CILi1EEENSA_ILi8EEESB_EEEEENS5_IJNSA_ILi128EEESF_NSA_ILi32EEEEEENS_12float_e4m3_tENS5_IJlSB_lEEESI_SJ_NS4_8TiledMMAINS4_8MMA_AtomIJNS4_10MMA_TraitsINS4_19SM100_MMA_F8F6F4_SSEJSI_SI_fSF_SF_NS4_17integral_constantINS4_4UMMA5MajorELSQ_0EEESR_NSO_INSP_7ScaleInELSS_0EEEST_EEEEEENS4_6LayoutINS5_IJSB_SB_SB_EEENS5_IJNSA_ILi0EEESY_SY_EEEEENS5_IJNS4_10UnderscoreES11_S11_EEEEENS4_23SM90_TMA_LOAD_MULTICASTENS4_14ComposedLayoutINS4_7SwizzleILi1ELi4ELi3EEENS4_18smem_ptr_flag_bitsILi8EEENSW_INS5_IJSC_SG_EEENS5_IJSG_SB_EEEEEEEvNS4_8identityENS4_13SM90_TMA_LOADES1D_vS1E_EENS_8epilogue10collective18CollectiveEpilogueINS1H_23Sm100TmaWarpSpecializedILi2ELi2ELi64ELb0ELb0EEEJSH_NS5_IJNSW_ISF_SB_EENSW_INSA_ILi64EEESB_EEEEESI_SJ_SI_SJ_NS1H_6fusion15FusionCallbacksIS1L_NS1Q_17LinearCombinationISI_fSI_fLNS_15FloatRoundStyleE2EEESH_S1P_JEEENS4_5SM1004TMEM4LOAD26SM100_TMEM_LOAD_32dp32b64xES1F_NS15_INS16_ILi2ELi4ELi3EEES19_NSW_INS5_IJSC_S1N_EEENS5_IJS1N_SB_EEEEEEENS4_39AutoVectorizingCopyWithAssumedAlignmentILi128EEENS4_14SM90_TMA_STOREES24_S26_S26_EEEvvEEEEvNT_6ParamsE,"",@"SHT_CUDA_INFO"
	.sectionflags	@""
	.align	4


	//----- nvinfo : EIATTR_CUDA_API_VERSION
	.align		4
        /*0000*/ 	.byte	0x04, 0x37
        /*0002*/ 	.short	(.L_31 - .L_30)
.L_30:
        /*0004*/ 	.word	0x00000082


	//----- nvinfo : EIATTR_KPARAM_INFO
	.align		4
.L_31:
        /*0008*/ 	.byte	0x04, 0x17
        /*000a*/ 	.short	(.L_33 - .L_32)
.L_32:
        /*000c*/ 	.word	0x00000000
        /*0010*/ 	.short	0x0000
        /*0012*/ 	.short	0x0000
        /*0014*/ 	.byte	0x00, 0xf0, 0x01, 0x20


	//----- nvinfo : EIATTR_AT_ENTRY_FRAGMENTS
	.align		4
.L_33:
        /*0018*/ 	.byte	0x04, 0x4f
        /*001a*/ 	.short	(.L_35 - .L_34)


	//   ....[0]....
.L_34:
        /*001c*/ 	.word	0x00000006


	//----- nvinfo : EIATTR_RESERVED_SMEM_USED
	.align		4
.L_35:
        /*0020*/ 	.byte	0x01, 0x41
	.zero		2


	//----- nvinfo : EIATTR_SPARSE_MMA_MASK
	.align		4
        /*0024*/ 	.byte	0x03, 0x50
        /*0026*/ 	.short	0x0000


	//----- nvinfo : EIATTR_TCGEN05_1CTA_USED
	.align		4
        /*0028*/ 	.byte	0x01, 0x51
	.zero		2


	//----- nvinfo : EIATTR_MAXREG_COUNT
	.align		4
        /*002c*/ 	.byte	0x03, 0x1b
        /*002e*/ 	.short	0x00ff


	//----- nvinfo : EIATTR_NUM_BARRIERS
	.align		4
        /*0030*/ 	.byte	0x02, 0x4c
        /*0032*/ 	.byte	0x07
	.zero		1


	//----- nvinfo : EIATTR_EXTERNS
	.align		4
        /*0034*/ 	.byte	0x04, 0x0f
        /*0036*/ 	.short	(.L_37 - .L_36)


	//   ....[0]....
	.align		4
.L_36:
        /*0038*/ 	.word	index@(__assertfail)


	//----- nvinfo : EIATTR_MERCURY_ISA_VERSION
	.align		4
.L_37:
        /*003c*/ 	.byte	0x03, 0x5f
        /*003e*/ 	.short	0x0101


	//----- nvinfo : EIATTR_INT_WARP_WIDE_INSTR_OFFSETS
	.align		4
        /*0040*/ 	.byte	0x04, 0x31
        /*0042*/ 	.short	(.L_39 - .L_38)


	//   ....[0]....
.L_38:
        /*0044*/ 	.word	0x00004a20


	//   ....[1]....
        /*0048*/ 	.word	0x00004a40


	//   ....[2]....
        /*004c*/ 	.word	0x00004a70


	//   ....[3]....
        /*0050*/ 	.word	0x00005590


	//   ....[4]....
        /*0054*/ 	.word	0x00005600


	//   ....[5]....
        /*0058*/ 	.word	0x000056e0


	//   ....[6]....
        /*005c*/ 	.word	0x00005790


	//----- nvinfo : EIATTR_COOP_GROUP_MASK_REGIDS
	.align		4
.L_39:
        /*0060*/ 	.byte	0x04, 0x29
        /*0062*/ 	.short	(.L_41 - .L_40)


	//   ....[0]....
.L_40:
        /*0064*/ 	.word	0xffffffff


	//   ....[1]....
        /*0068*/ 	.word	0xffffffff


	//   ....[2]....
        /*006c*/ 	.word	0xffffffff


	//   ....[3]....
        /*0070*/ 	.word	0xffffffff


	//   ....[4]....
        /*0074*/ 	.word	0xffffffff


	//   ....[5]....
        /*0078*/ 	.word	0xffffffff


	//   ....[6]....
        /*007c*/ 	.word	0xffffffff


	//   ....[7]....
        /*0080*/ 	.word	0xffffffff


	//   ....[8]....
        /*0084*/ 	.word	0xffffffff


	//   ....[9]....
        /*0088*/ 	.word	0xffffffff


	//   ....[10]....
        /*008c*/ 	.word	0xffffffff


	//   ....[11]....
        /*0090*/ 	.word	0xffffffff


	//   ....[12]....
        /*0094*/ 	.word	0xffffffff


	//   ....[13]....
        /*0098*/ 	.word	0xffffffff


	//----- nvinfo : EIATTR_COOP_GROUP_INSTR_OFFSETS
	.align		4
.L_41:
        /*009c*/ 	.byte	0x04, 0x28
        /*009e*/ 	.short	(.L_43 - .L_42)


	//   ....[0]....
.L_42:
        /*00a0*/ 	.word	0x00000080


	//   ....[1]....
        /*00a4*/ 	.word	0x000004f0


	//   ....[2]....
        /*00a8*/ 	.word	0x00000950


	//   ....[3]....
        /*00ac*/ 	.word	0x00000ab0


	//   ....[4]....
        /*00b0*/ 	.word	0x00000bb0


	//   ....[5]....
        /*00b4*/ 	.word	0x00000d20


	//   ....[6]....
        /*00b8*/ 	.word	0x00000ec0


	//   ....[7]....
        /*00bc*/ 	.word	0x00001070


	//   ....[8]....
        /*00c0*/ 	.word	0x000023d0


	//   ....[9]....
        /*00c4*/ 	.word	0x00003dc0


	//   ....[10]....
        /*00c8*/ 	.word	0x00003fd0


	//   ....[11]....
        /*00cc*/ 	.word	0x00004000


	//   ....[12]....
        /*00d0*/ 	.word	0x00004900


	//   ....[13]....
        /*00d4*/ 	.word	0x00004b30


	//----- nvinfo : EIATTR_VRC_CTA_INIT_COUNT
	.align		4
.L_43:
        /*00d8*/ 	.byte	0x02, 0x4a
        /*00da*/ 	.byte	0x80
	.zero		1


	//----- nvinfo : EIATTR_SYSCALL_OFFSETS
	.align		4
        /*00dc*/ 	.byte	0x04, 0x46
        /*00de*/ 	.short	(.L_45 - .L_44)


	//   ....[0]....
.L_44:
        /*00e0*/ 	.word	0x00006390


	//   ....[1]....
        /*00e4*/ 	.word	0x000064d0


	//   ....[2]....
        /*00e8*/ 	.word	0x00006d60


	//   ....[3]....
        /*00ec*/ 	.word	0x00008370


	//----- nvinfo : EIATTR_MBARRIER_INSTR_OFFSETS
	.align		4
.L_45:
        /*00f0*/ 	.byte	0x04, 0x39
        /*00f2*/ 	.short	(.L_47 - .L_46)


	//   ....[0]....
.L_46:
        /*00f4*/ 	.word	0x00000630
        /*00f8*/ 	.word	0x000000ff
        /*00fc*/ 	.word	0x00000000
        /*0100*/ 	.short	0x0100
        /*0102*/ 	.byte	0x04
	.zero		1


	//   ....[1]....
        /*0104*/ 	.word	0x00000640
        /*0108*/ 	.word	0x000000ff
        /*010c*/ 	.word	0x000000c0
        /*0110*/ 	.short	0x0100
        /*0112*/ 	.byte	0x04
	.zero		1


	//   ....[2]....
        /*0114*/ 	.word	0x00000650
        /*0118*/ 	.word	0x000000ff
        /*011c*/ 	.word	0x00000008
        /*0120*/ 	.short	0x0100
        /*0122*/ 	.byte	0x04
	.zero		1


	//   ....[3]....
        /*0124*/ 	.word	0x00000660
        /*0128*/ 	.word	0x000000ff
        /*012c*/ 	.word	0x000000c8
        /*0130*/ 	.short	0x0100
        /*0132*/ 	.byte	0x04
	.zero		1


	//   ....[4]....
        /*0134*/ 	.word	0x00000670
        /*0138*/ 	.word	0x000000ff
        /*013c*/ 	.word	0x00000010
        /*0140*/ 	.short	0x0100
        /*0142*/ 	.byte	0x04
	.zero		1


	//   ....[5]....
        /*0144*/ 	.word	0x00000680
        /*0148*/ 	.word	0x000000ff
        /*014c*/ 	.word	0x000000d0
        /*0150*/ 	.short	0x0100
        /*0152*/ 	.byte	0x04
	.zero		1


	//   ....[6]....
        /*0154*/ 	.word	0x00000690
        /*0158*/ 	.word	0x000000ff
        /*015c*/ 	.word	0x00000018
        /*0160*/ 	.short	0x0100
        /*0162*/ 	.byte	0x04
	.zero		1


	//   ....[7]....
        /*0164*/ 	.word	0x000006a0
        /*0168*/ 	.word	0x000000ff
        /*016c*/ 	.word	0x000000d8
        /*0170*/ 	.short	0x0100
        /*0172*/ 	.byte	0x04
	.zero		1


	//   ....[8]....
        /*0174*/ 	.word	0x000006b0
        /*0178*/ 	.word	0x000000ff
        /*017c*/ 	.word	0x00000020
        /*0180*/ 	.short	0x0100
        /*0182*/ 	.byte	0x04
	.zero		1


	//   ....[9]....
        /*0184*/ 	.word	0x000006c0
        /*0188*/ 	.word	0x000000ff
        /*018c*/ 	.word	0x000000e0
        /*0190*/ 	.short	0x0100
        /*0192*/ 	.byte	0x04
	.zero		1


	//   ....[10]....
        /*0194*/ 	.word	0x000006d0
        /*0198*/ 	.word	0x000000ff
        /*019c*/ 	.word	0x00000028
        /*01a0*/ 	.short	0x0100
        /*01a2*/ 	.byte	0x04
	.zero		1


	//   ....[11]....
        /*01a4*/ 	.word	0x000006e0
        /*01a8*/ 	.word	0x000000ff
        /*01ac*/ 	.word	0x000000e8
        /*01b0*/ 	.short	0x0100
        /*01b2*/ 	.byte	0x04
	.zero		1


	//   ....[12]....
        /*01b4*/ 	.word	0x000006f0
        /*01b8*/ 	.word	0x000000ff
        /*01bc*/ 	.word	0x00000030
        /*01c0*/ 	.short	0x0100
        /*01c2*/ 	.byte	0x04
	.zero		1


	//   ....[13]....
        /*01c4*/ 	.word	0x00000700
        /*01c8*/ 	.word	0x000000ff
        /*01cc*/ 	.word	0x000000f0
        /*01d0*/ 	.short	0x0100
        /*01d2*/ 	.byte	0x04
	.zero		1


	//   ....[14]....
        /*01d4*/ 	.word	0x00000710
        /*01d8*/ 	.word	0x000000ff
        /*01dc*/ 	.word	0x00000038
        /*01e0*/ 	.short	0x0100
        /*01e2*/ 	.byte	0x04
	.zero		1


	//   ....[15]....
        /*01e4*/ 	.word	0x00000720
        /*01e8*/ 	.word	0x000000ff
        /*01ec*/ 	.word	0x000000f8
        /*01f0*/ 	.short	0x0100
        /*01f2*/ 	.byte	0x04
	.zero		1


	//   ....[16]....
        /*01f4*/ 	.word	0x00000730
        /*01f8*/ 	.word	0x000000ff
        /*01fc*/ 	.word	0x00000040
        /*0200*/ 	.short	0x0100
        /*0202*/ 	.byte	0x04
	.zero		1


	//   ....[17]....
        /*0204*/ 	.word	0x00000740
        /*0208*/ 	.word	0x000000ff
        /*020c*/ 	.word	0x00000100
        /*0210*/ 	.short	0x0100
        /*0212*/ 	.byte	0x04
	.zero		1


	//   ....[18]....
        /*0214*/ 	.word	0x00000750
        /*0218*/ 	.word	0x000000ff
        /*021c*/ 	.word	0x00000048
        /*0220*/ 	.short	0x0100
        /*0222*/ 	.byte	0x04
	.zero		1


	//   ....[19]....
        /*0224*/ 	.word	0x00000760
        /*0228*/ 	.word	0x000000ff
        /*022c*/ 	.word	0x00000108
        /*0230*/ 	.short	0x0100
        /*0232*/ 	.byte	0x04
	.zero		1


	//   ....[20]....
        /*0234*/ 	.word	0x00000770
        /*0238*/ 	.word	0x000000ff
        /*023c*/ 	.word	0x00000050
        /*0240*/ 	.short	0x0100
        /*0242*/ 	.byte	0x04
	.zero		1


	//   ....[21]....
        /*0244*/ 	.word	0x00000780
        /*0248*/ 	.word	0x000000ff
        /*024c*/ 	.word	0x00000110
        /*0250*/ 	.short	0x0100
        /*0252*/ 	.byte	0x04
	.zero		1


	//   ....[22]....
        /*0254*/ 	.word	0x00000790
        /*0258*/ 	.word	0x000000ff
        /*025c*/ 	.word	0x00000058
        /*0260*/ 	.short	0x0100
        /*0262*/ 	.byte	0x04
	.zero		1


	//   ....[23]....
        /*0264*/ 	.word	0x000007a0
        /*0268*/ 	.word	0x000000ff
        /*026c*/ 	.word	0x00000118
        /*0270*/ 	.short	0x0100
        /*0272*/ 	.byte	0x04
	.zero		1


	//   ....[24]....
        /*0274*/ 	.word	0x000007b0
        /*0278*/ 	.word	0x000000ff
        /*027c*/ 	.word	0x00000060
        /*0280*/ 	.short	0x0100
        /*0282*/ 	.byte	0x04
	.zero		1


	//   ....[25]....
        /*0284*/ 	.word	0x000007c0
        /*0288*/ 	.word	0x000000ff
        /*028c*/ 	.word	0x00000120
        /*0290*/ 	.short	0x0100
        /*0292*/ 	.byte	0x04
	.zero		1


	//   ....[26]....
        /*0294*/ 	.word	0x000007d0
        /*0298*/ 	.word	0x000000ff
        /*029c*/ 	.word	0x00000068
        /*02a0*/ 	.short	0x0100
        /*02a2*/ 	.byte	0x04
	.zero		1


	//   ....[27]....
        /*02a4*/ 	.word	0x000007e0
        /*02a8*/ 	.word	0x000000ff
        /*02ac*/ 	.word	0x00000128
        /*02b0*/ 	.short	0x0100
        /*02b2*/ 	.byte	0x04
	.zero		1


	//   ....[28]....
        /*02b4*/ 	.word	0x000007f0
        /*02b8*/ 	.word	0x000000ff
        /*02bc*/ 	.word	0x00000070
        /*02c0*/ 	.short	0x0100
        /*02c2*/ 	.byte	0x04
	.zero		1


	//   ....[29]....
        /*02c4*/ 	.word	0x00000800
        /*02c8*/ 	.word	0x000000ff
        /*02cc*/ 	.word	0x00000130
        /*02d0*/ 	.short	0x0100
        /*02d2*/ 	.byte	0x04
	.zero		1


	//   ....[30]....
        /*02d4*/ 	.word	0x00000810
        /*02d8*/ 	.word	0x000000ff
        /*02dc*/ 	.word	0x00000078
        /*02e0*/ 	.short	0x0100
        /*02e2*/ 	.byte	0x04
	.zero		1


	//   ....[31]....
        /*02e4*/ 	.word	0x00000820
        /*02e8*/ 	.word	0x000000ff
        /*02ec*/ 	.word	0x00000138
        /*02f0*/ 	.short	0x0100
        /*02f2*/ 	.byte	0x04
	.zero		1


	//   ....[32]....
        /*02f4*/ 	.word	0x00000830
        /*02f8*/ 	.word	0x000000ff
        /*02fc*/ 	.word	0x00000080
        /*0300*/ 	.short	0x0100
        /*0302*/ 	.byte	0x04
	.zero		1


	//   ....[33]....
        /*0304*/ 	.word	0x00000840
        /*0308*/ 	.word	0x000000ff
        /*030c*/ 	.word	0x00000140
        /*0310*/ 	.short	0x0100
        /*0312*/ 	.byte	0x04
	.zero		1


	//   ....[34]....
        /*0314*/ 	.word	0x00000850
        /*0318*/ 	.word	0x000000ff
        /*031c*/ 	.word	0x00000088
        /*0320*/ 	.short	0x0100
        /*0322*/ 	.byte	0x04
	.zero		1


	//   ....[35]....
        /*0324*/ 	.word	0x00000860
        /*0328*/ 	.word	0x000000ff
        /*032c*/ 	.word	0x00000148
        /*0330*/ 	.short	0x0100
        /*0332*/ 	.byte	0x04
	.zero		1


	//   ....[36]....
        /*0334*/ 	.word	0x00000870
        /*0338*/ 	.word	0x000000ff
        /*033c*/ 	.word	0x00000090
        /*0340*/ 	.short	0x0100
        /*0342*/ 	.byte	0x04
	.zero		1


	//   ....[37]....
        /*0344*/ 	.word	0x00000880
        /*0348*/ 	.word	0x000000ff
        /*034c*/ 	.word	0x00000150
        /*0350*/ 	.short	0x0100
        /*0352*/ 	.byte	0x04
	.zero		1


	//   ....[38]....
        /*0354*/ 	.word	0x00000890
        /*0358*/ 	.word	0x000000ff
        /*035c*/ 	.word	0x00000098
        /*0360*/ 	.short	0x0100
        /*0362*/ 	.byte	0x04
	.zero		1


	//   ....[39]....
        /*0364*/ 	.word	0x000008a0
        /*0368*/ 	.word	0x000000ff
        /*036c*/ 	.word	0x00000158
        /*0370*/ 	.short	0x0100
        /*0372*/ 	.byte	0x04
	.zero		1


	//   ....[40]....
        /*0374*/ 	.word	0x000008b0
        /*0378*/ 	.word	0x000000ff
        /*037c*/ 	.word	0x000000a0
        /*0380*/ 	.short	0x0100
        /*0382*/ 	.byte	0x04
	.zero		1


	//   ....[41]....
        /*0384*/ 	.word	0x000008c0
        /*0388*/ 	.word	0x000000ff
        /*038c*/ 	.word	0x00000160
        /*0390*/ 	.short	0x0100
        /*0392*/ 	.byte	0x04
	.zero		1


	//   ....[42]....
        /*0394*/ 	.word	0x000008d0
        /*0398*/ 	.word	0x000000ff
        /*039c*/ 	.word	0x000000a8
        /*03a0*/ 	.short	0x0100
        /*03a2*/ 	.byte	0x04
	.zero		1


	//   ....[43]....
        /*03a4*/ 	.word	0x000008e0
        /*03a8*/ 	.word	0x000000ff
        /*03ac*/ 	.word	0x00000168
        /*03b0*/ 	.short	0x0100
        /*03b2*/ 	.byte	0x04
	.zero		1


	//   ....[44]....
        /*03b4*/ 	.word	0x000008f0
        /*03b8*/ 	.word	0x000000ff
        /*03bc*/ 	.word	0x000000b0
        /*03c0*/ 	.short	0x0100
        /*03c2*/ 	.byte	0x04
	.zero		1


	//   ....[45]....
        /*03c4*/ 	.word	0x00000900
        /*03c8*/ 	.word	0x000000ff
        /*03cc*/ 	.word	0x00000170
        /*03d0*/ 	.short	0x0100
        /*03d2*/ 	.byte	0x04
	.zero		1


	//   ....[46]....
        /*03d4*/ 	.word	0x00000910
        /*03d8*/ 	.word	0x000000ff
        /*03dc*/ 	.word	0x000000b8
        /*03e0*/ 	.short	0x0100
        /*03e2*/ 	.byte	0x04
	.zero		1


	//   ....[47]....
        /*03e4*/ 	.word	0x00000920
        /*03e8*/ 	.word	0x000000ff
        /*03ec*/ 	.word	0x00000178
        /*03f0*/ 	.short	0x0100
        /*03f2*/ 	.byte	0x04
	.zero		1


	//   ....[48]....
        /*03f4*/ 	.word	0x00000a60
        /*03f8*/ 	.word	0x000000ff
        /*03fc*/ 	.word	0x00000180
        /*0400*/ 	.short	0x0100
        /*0402*/ 	.byte	0x04
	.zero		1


	//   ....[49]....
        /*0404*/ 	.word	0x00000a70
        /*0408*/ 	.word	0x000000ff
        /*040c*/ 	.word	0x00000190
        /*0410*/ 	.short	0x0100
        /*0412*/ 	.byte	0x04
	.zero		1


	//   ....[50]....
        /*0414*/ 	.word	0x00000a80
        /*0418*/ 	.word	0x000000ff
        /*041c*/ 	.word	0x00000188
        /*0420*/ 	.short	0x0100
        /*0422*/ 	.byte	0x04
	.zero		1


	//   ....[51]....
        /*0424*/ 	.word	0x00000a90
        /*0428*/ 	.word	0x000000ff
        /*042c*/ 	.word	0x00000198
        /*0430*/ 	.short	0x0100
        /*0432*/ 	.byte	0x04
	.zero		1


	//   ....[52]....
        /*0434*/ 	.word	0x00000b80
        /*0438*/ 	.word	0x000000ff
        /*043c*/ 	.word	0x000001a0
        /*0440*/ 	.short	0x0100
        /*0442*/ 	.byte	0x06
	.zero		1


	//   ....[53]....
        /*0444*/ 	.word	0x00000b90
        /*0448*/ 	.word	0x000000ff
        /*044c*/ 	.word	0x000001a8
        /*0450*/ 	.short	0x0100
        /*0452*/ 	.byte	0x06
	.zero		1


	//   ....[54]....
        /*0454*/ 	.word	0x00000cd0
        /*0458*/ 	.word	0x000000ff
        /*045c*/ 	.word	0x000001b0
        /*0460*/ 	.short	0x0100
        /*0462*/ 	.byte	0x06
	.zero		1


	//   ....[55]....
        /*0464*/ 	.word	0x00000ce0
        /*0468*/ 	.word	0x000000ff
        /*046c*/ 	.word	0x000001c0
        /*0470*/ 	.short	0x0100
        /*0472*/ 	.byte	0x06
	.zero		1


	//   ....[56]....
        /*0474*/ 	.word	0x00000cf0
        /*0478*/ 	.word	0x000000ff
        /*047c*/ 	.word	0x000001b8
        /*0480*/ 	.short	0x0100
        /*0482*/ 	.byte	0x06
	.zero		1


	//   ....[57]....
        /*0484*/ 	.word	0x00000d00
        /*0488*/ 	.word	0x000000ff
        /*048c*/ 	.word	0x000001c8
        /*0490*/ 	.short	0x0100
        /*0492*/ 	.byte	0x06
	.zero		1


	//   ....[58]....
        /*0494*/ 	.word	0x00000e30
        /*0498*/ 	.word	0x000000ff
        /*049c*/ 	.word	0x000001d0
        /*04a0*/ 	.short	0x0100
        /*04a2*/ 	.byte	0x04
	.zero		1


	//   ....[59]....
        /*04a4*/ 	.word	0x00000e40
        /*04a8*/ 	.word	0x000000ff
        /*04ac*/ 	.word	0x000001f0
        /*04b0*/ 	.short	0x0100
        /*04b2*/ 	.byte	0x04
	.zero		1


	//   ....[60]....
        /*04b4*/ 	.word	0x00000e50
        /*04b8*/ 	.word	0x000000ff
        /*04bc*/ 	.word	0x000001d8
        /*04c0*/ 	.short	0x0100
        /*04c2*/ 	.byte	0x04
	.zero		1


	//   ....[61]....
        /*04c4*/ 	.word	0x00000e60
        /*04c8*/ 	.word	0x000000ff
        /*04cc*/ 	.word	0x000001f8
        /*04d0*/ 	.short	0x0100
        /*04d2*/ 	.byte	0x04
	.zero		1


	//   ....[62]....
        /*04d4*/ 	.word	0x00000e70
        /*04d8*/ 	.word	0x000000ff
        /*04dc*/ 	.word	0x000001e0
        /*04e0*/ 	.short	0x0100
        /*04e2*/ 	.byte	0x04
	.zero		1


	//   ....[63]....
        /*04e4*/ 	.word	0x00000e80
        /*04e8*/ 	.word	0x000000ff
        /*04ec*/ 	.word	0x00000200
        /*04f0*/ 	.short	0x0100
        /*04f2*/ 	.byte	0x04
	.zero		1


	//   ....[64]....
        /*04f4*/ 	.word	0x00000e90
        /*04f8*/ 	.word	0x000000ff
        /*04fc*/ 	.word	0x000001e8
        /*0500*/ 	.short	0x0100
        /*0502*/ 	.byte	0x04
	.zero		1


	//   ....[65]....
        /*0504*/ 	.word	0x00000ea0
        /*0508*/ 	.word	0x000000ff
        /*050c*/ 	.word	0x00000208
        /*0510*/ 	.short	0x0100
        /*0512*/ 	.byte	0x04
	.zero		1


	//   ....[66]....
        /*0514*/ 	.word	0x00000f90
        /*0518*/ 	.word	0x000000ff
        /*051c*/ 	.word	0x00000210
        /*0520*/ 	.short	0x0100
        /*0522*/ 	.byte	0x04
	.zero		1


	//   ....[67]....
        /*0524*/ 	.word	0x00000fa0
        /*0528*/ 	.word	0x000000ff
        /*052c*/ 	.word	0x00000220
        /*0530*/ 	.short	0x0100
        /*0532*/ 	.byte	0x04
	.zero		1


	//   ....[68]....
        /*0534*/ 	.word	0x00000fb0
        /*0538*/ 	.word	0x000000ff
        /*053c*/ 	.word	0x00000218
        /*0540*/ 	.short	0x0100
        /*0542*/ 	.byte	0x04
	.zero		1


	//   ....[69]....
        /*0544*/ 	.word	0x00000fc0
        /*0548*/ 	.word	0x000000ff
        /*054c*/ 	.word	0x00000228
        /*0550*/ 	.short	0x0100
        /*0552*/ 	.byte	0x04
	.zero		1


	//   ....[70]....
        /*0554*/ 	.word	0x00001c50
        /*0558*/ 	.word	0x00000003
        /*055c*/ 	.word	0x00000220
        /*0560*/ 	.short	0x010a
        /*0562*/ 	.byte	0xff
	.zero		1


	//   ....[71]....
        /*0564*/ 	.word	0x00001c80
        /*0568*/ 	.word	0x00000003
        /*056c*/ 	.word	0x00000210
        /*0570*/ 	.short	0x0101
        /*0572*/ 	.byte	0xff
	.zero		1


	//   ....[72]....
        /*0574*/ 	.word	0x00001d50
        /*0578*/ 	.word	0x000000ff
        /*057c*/ 	.word	0x000000c0
        /*0580*/ 	.short	0x010a
        /*0582*/ 	.byte	0x04
	.zero		1


	//   ....[73]....
        /*0584*/ 	.word	0x00001dd0
        /*0588*/ 	.word	0x000000ff
        /*058c*/ 	.word	0x000000c0
        /*0590*/ 	.short	0x010a
        /*0592*/ 	.byte	0x21
	.zero		1


	//   ....[74]....
        /*0594*/ 	.word	0x00001f70
        /*0598*/ 	.word	0x000000ff
        /*059c*/ 	.word	0x000000c0
        /*05a0*/ 	.short	0x010a
        /*05a2*/ 	.byte	0x08
	.zero		1


	//   ....[75]....
        /*05a4*/ 	.word	0x00002080
        /*05a8*/ 	.word	0x000000ff
        /*05ac*/ 	.word	0x000001a8
        /*05b0*/ 	.short	0x0101
        /*05b2*/ 	.byte	0x06
	.zero		1


	//   ....[76]....
        /*05b4*/ 	.word	0x000020a0
        /*05b8*/ 	.word	0x000000ff
        /*05bc*/ 	.word	0x000000c0
        /*05c0*/ 	.short	0x010a
        /*05c2*/ 	.byte	0x04
	.zero		1


	//   ....[77]....
        /*05c4*/ 	.word	0x00002120
        /*05c8*/ 	.word	0x000000ff
        /*05cc*/ 	.word	0x000000c0
        /*05d0*/ 	.short	0x010a
        /*05d2*/ 	.byte	0x11
	.zero		1


	//   ....[78]....
        /*05d4*/ 	.word	0x000022c0
        /*05d8*/ 	.word	0x000000ff
        /*05dc*/ 	.word	0x000000c0
        /*05e0*/ 	.short	0x010a
        /*05e2*/ 	.byte	0x07
	.zero		1


	//   ....[79]....
        /*05e4*/ 	.word	0x00002400
        /*05e8*/ 	.word	0x00000003
        /*05ec*/ 	.word	0x000001b0
        /*05f0*/ 	.short	0x010a
        /*05f2*/ 	.byte	0xff
	.zero		1


	//   ....[80]....
        /*05f4*/ 	.word	0x00002550
        /*05f8*/ 	.word	0x00000000
        /*05fc*/ 	.word	0x00000000
        /*0600*/ 	.short	0x0101
        /*0602*/ 	.byte	0xff
	.zero		1


	//   ....[81]....
        /*0604*/ 	.word	0x00002b00
        /*0608*/ 	.word	0x000000ff
        /*060c*/ 	.word	0x00000000
        /*0610*/ 	.short	0x010a
        /*0612*/ 	.byte	0x04
	.zero		1


	//   ....[82]....
        /*0614*/ 	.word	0x00002b90
        /*0618*/ 	.word	0x000000ff
        /*061c*/ 	.word	0x00000000
        /*0620*/ 	.short	0x010a
        /*0622*/ 	.byte	0x05
	.zero		1


	//   ....[83]....
        /*0624*/ 	.word	0x00002c20
        /*0628*/ 	.word	0x000000ff
        /*062c*/ 	.word	0x00000000
        /*0630*/ 	.short	0x010a
        /*0632*/ 	.byte	0x05
	.zero		1


	//   ....[84]....
        /*0634*/ 	.word	0x00002cb0
        /*0638*/ 	.word	0x000000ff
        /*063c*/ 	.word	0x00000000
        /*0640*/ 	.short	0x010a
        /*0642*/ 	.byte	0x05
	.zero		1


	//   ....[85]....
        /*0644*/ 	.word	0x00002d40
        /*0648*/ 	.word	0x000000ff
        /*064c*/ 	.word	0x00000000
        /*0650*/ 	.short	0x010a
        /*0652*/ 	.byte	0x05
	.zero		1


	//   ....[86]....
        /*0654*/ 	.word	0x00002dd0
        /*0658*/ 	.word	0x000000ff
        /*065c*/ 	.word	0x00000000
        /*0660*/ 	.short	0x010a
        /*0662*/ 	.byte	0x05
	.zero		1


	//   ....[87]....
        /*0664*/ 	.word	0x00002e60
        /*0668*/ 	.word	0x000000ff
        /*066c*/ 	.word	0x00000000
        /*0670*/ 	.short	0x010a
        /*0672*/ 	.byte	0x05
	.zero		1


	//   ....[88]....
        /*0674*/ 	.word	0x00002ef0
        /*0678*/ 	.word	0x000000ff
        /*067c*/ 	.word	0x00000000
        /*0680*/ 	.short	0x010a
        /*0682*/ 	.byte	0x05
	.zero		1


	//   ....[89]....
        /*0684*/ 	.word	0x00002f80
        /*0688*/ 	.word	0x000000ff
        /*068c*/ 	.word	0x00000000
        /*0690*/ 	.short	0x010a
        /*0692*/ 	.byte	0x05
	.zero		1


	//   ....[90]....
        /*0694*/ 	.word	0x00003010
        /*0698*/ 	.word	0x000000ff
        /*069c*/ 	.word	0x00000000
        /*06a0*/ 	.short	0x010a
        /*06a2*/ 	.byte	0x05
	.zero		1


	//   ....[91]....
        /*06a4*/ 	.word	0x000030a0
        /*06a8*/ 	.word	0x000000ff
        /*06ac*/ 	.word	0x00000000
        /*06b0*/ 	.short	0x010a
        /*06b2*/ 	.byte	0x05
	.zero		1


	//   ....[92]....
        /*06b4*/ 	.word	0x00003130
        /*06b8*/ 	.word	0x000000ff
        /*06bc*/ 	.word	0x00000000
        /*06c0*/ 	.short	0x010a
        /*06c2*/ 	.byte	0x05
	.zero		1


	//   ....[93]....
        /*06c4*/ 	.word	0x000031c0
        /*06c8*/ 	.word	0x000000ff
        /*06cc*/ 	.word	0x00000000
        /*06d0*/ 	.short	0x010a
        /*06d2*/ 	.byte	0x05
	.zero		1


	//   ....[94]....
        /*06d4*/ 	.word	0x00003250
        /*06d8*/ 	.word	0x000000ff
        /*06dc*/ 	.word	0x00000000
        /*06e0*/ 	.short	0x010a
        /*06e2*/ 	.byte	0x05
	.zero		1


	//   ....[95]....
        /*06e4*/ 	.word	0x000032e0
        /*06e8*/ 	.word	0x000000ff
        /*06ec*/ 	.word	0x00000000
        /*06f0*/ 	.short	0x010a
        /*06f2*/ 	.byte	0x05
	.zero		1


	//   ....[96]....
        /*06f4*/ 	.word	0x00003370
        /*06f8*/ 	.word	0x000000ff
        /*06fc*/ 	.word	0x00000000
        /*0700*/ 	.short	0x010a
        /*0702*/ 	.byte	0x05
	.zero		1


	//   ....[97]....
        /*0704*/ 	.word	0x00003400
        /*0708*/ 	.word	0x000000ff
        /*070c*/ 	.word	0x00000000
        /*0710*/ 	.short	0x010a
        /*0712*/ 	.byte	0x05
	.zero		1


	//   ....[98]....
        /*0714*/ 	.word	0x00003490
        /*0718*/ 	.word	0x000000ff
        /*071c*/ 	.word	0x00000000
        /*0720*/ 	.short	0x010a
        /*0722*/ 	.byte	0x05
	.zero		1


	//   ....[99]....
        /*0724*/ 	.word	0x00003520
        /*0728*/ 	.word	0x000000ff
        /*072c*/ 	.word	0x00000000
        /*0730*/ 	.short	0x010a
        /*0732*/ 	.byte	0x05
	.zero		1


	//   ....[100]....
        /*0734*/ 	.word	0x000035b0
        /*0738*/ 	.word	0x000000ff
        /*073c*/ 	.word	0x00000000
        /*0740*/ 	.short	0x010a
        /*0742*/ 	.byte	0x05
	.zero		1


	//   ....[101]....
        /*0744*/ 	.word	0x00003640
        /*0748*/ 	.word	0x000000ff
        /*074c*/ 	.word	0x00000000
        /*0750*/ 	.short	0x010a
        /*0752*/ 	.byte	0x05
	.zero		1


	//   ....[102]....
        /*0754*/ 	.word	0x000036d0
        /*0758*/ 	.word	0x000000ff
        /*075c*/ 	.word	0x00000000
        /*0760*/ 	.short	0x010a
        /*0762*/ 	.byte	0x05
	.zero		1


	//   ....[103]....
        /*0764*/ 	.word	0x00003760
        /*0768*/ 	.word	0x000000ff
        /*076c*/ 	.word	0x00000000
        /*0770*/ 	.short	0x010a
        /*0772*/ 	.byte	0x05
	.zero		1


	//   ....[104]....
        /*0774*/ 	.word	0x00003800
        /*0778*/ 	.word	0x00000000
        /*077c*/ 	.word	0x00000000
        /*0780*/ 	.short	0x010a
        /*0782*/ 	.byte	0xff
	.zero		1


	//   ....[105]....
        /*0784*/ 	.word	0x00003920
        /*0788*/ 	.word	0x00000002
        /*078c*/ 	.word	0x00000210
        /*0790*/ 	.short	0x010a
        /*0792*/ 	.byte	0xff
	.zero		1


	//   ....[106]....
        /*0794*/ 	.word	0x00003980
        /*0798*/ 	.word	0x00000004
        /*079c*/ 	.word	0x00000000
        /*07a0*/ 	.short	0x0101
        /*07a2*/ 	.byte	0xff
	.zero		1


	//   ....[107]....
        /*07a4*/ 	.word	0x000039a0
        /*07a8*/ 	.word	0x000000ff
        /*07ac*/ 	.word	0x000001c0
        /*07b0*/ 	.short	0x010a
        /*07b2*/ 	.byte	0x04
	.zero		1


	//   ....[108]....
        /*07b4*/ 	.word	0x00003ac0
        /*07b8*/ 	.word	0x00000002
        /*07bc*/ 	.word	0x000001b0
        /*07c0*/ 	.short	0x010a
        /*07c2*/ 	.byte	0xff
	.zero		1


	//   ....[109]....
        /*07c4*/ 	.word	0x00003bd0
        /*07c8*/ 	.word	0x00000002
        /*07cc*/ 	.word	0x00000000
        /*07d0*/ 	.short	0x0101
        /*07d2*/ 	.byte	0xff
	.zero		1


	//   ....[110]....
        /*07d4*/ 	.word	0x00003c60
        /*07d8*/ 	.word	0x000000ff
        /*07dc*/ 	.word	0x000001c0
        /*07e0*/ 	.short	0x0106
        /*07e2*/ 	.byte	0x04
	.zero		1


	//   ....[111]....
        /*07e4*/ 	.word	0x00003c80
        /*07e8*/ 	.word	0x000000ff
        /*07ec*/ 	.word	0x000001c0
        /*07f0*/ 	.short	0x010a
        /*07f2*/ 	.byte	0x04
	.zero		1


	//   ....[112]....
        /*07f4*/ 	.word	0x00003d10
        /*07f8*/ 	.word	0x000000ff
        /*07fc*/ 	.word	0x000001c0
        /*0800*/ 	.short	0x0106
        /*0802*/ 	.byte	0x07
	.zero		1


	//   ....[113]....
        /*0804*/ 	.word	0x00003d50
        /*0808*/ 	.word	0x00000000
        /*080c*/ 	.word	0x000001c0
        /*0810*/ 	.short	0x010a
        /*0812*/ 	.byte	0xff
	.zero		1


	//   ....[114]....
        /*0814*/ 	.word	0x00004240
        /*0818*/ 	.word	0x00000000
        /*081c*/ 	.word	0x000001b0
        /*0820*/ 	.short	0x010a
        /*0822*/ 	.byte	0xff
	.zero		1


	//   ....[115]....
        /*0824*/ 	.word	0x00004340
        /*0828*/ 	.word	0x00000003
        /*082c*/ 	.word	0x00000000
        /*0830*/ 	.short	0x0101
        /*0832*/ 	.byte	0xff
	.zero		1


	//   ....[116]....
        /*0834*/ 	.word	0x00004350
        /*0838*/ 	.word	0x000000ff
        /*083c*/ 	.word	0x00000000
        /*0840*/ 	.short	0x010a
        /*0842*/ 	.byte	0x04
	.zero		1


	//   ....[117]....
        /*0844*/ 	.word	0x00004370
        /*0848*/ 	.word	0x000000ff
        /*084c*/ 	.word	0x000001f0
        /*0850*/ 	.short	0x010a
        /*0852*/ 	.byte	0x12
	.zero		1


	//   ....[118]....
        /*0854*/ 	.word	0x00004450
        /*0858*/ 	.word	0x000000ff
        /*085c*/ 	.word	0x00000000
        /*0860*/ 	.short	0x010a
        /*0862*/ 	.byte	0x06
	.zero		1


	//   ....[119]....
        /*0864*/ 	.word	0x00004550
        /*0868*/ 	.word	0x000000ff
        /*086c*/ 	.word	0x00000000
        /*0870*/ 	.short	0x010a
        /*0872*/ 	.byte	0x04
	.zero		1


	//   ....[120]....
        /*0874*/ 	.word	0x00004730
        /*0878*/ 	.word	0x000000ff
        /*087c*/ 	.word	0x00000000
        /*0880*/ 	.short	0x010a
        /*0882*/ 	.byte	0x04
	.zero		1


	//   ....[121]....
        /*0884*/ 	.word	0x000047c0
        /*0888*/ 	.word	0x000000ff
        /*088c*/ 	.word	0x00000000
        /*0890*/ 	.short	0x010a
        /*0892*/ 	.byte	0x05
	.zero		1


	//   ....[122]....
        /*0894*/ 	.word	0x00004850
        /*0898*/ 	.word	0x000000ff
        /*089c*/ 	.word	0x00000000
        /*08a0*/ 	.short	0x010a
        /*08a2*/ 	.byte	0x05
	.zero		1


	//   ....[123]....
        /*08a4*/ 	.word	0x000048e0
        /*08a8*/ 	.word	0x000000ff
        /*08ac*/ 	.word	0x00000000
        /*08b0*/ 	.short	0x010a
        /*08b2*/ 	.byte	0x04
	.zero		1


	//   ....[124]....
        /*08b4*/ 	.word	0x00004d90
        /*08b8*/ 	.word	0x0000000c
        /*08bc*/ 	.word	0x000001b0
        /*08c0*/ 	.short	0x010a
        /*08c2*/ 	.byte	0xff
	.zero		1


	//   ....[125]....
        /*08c4*/ 	.word	0x00004f00
        /*08c8*/ 	.word	0x00000000
        /*08cc*/ 	.word	0x00000000
        /*08d0*/ 	.short	0x0101
        /*08d2*/ 	.byte	0xff
	.zero		1


	//   ....[126]....
        /*08d4*/ 	.word	0x00005390
        /*08d8*/ 	.word	0x000000ff
        /*08dc*/ 	.word	0x000001a8
        /*08e0*/ 	.short	0x010a
        /*08e2*/ 	.byte	0x15
	.zero		1


	//   ....[127]....
        /*08e4*/ 	.word	0x00005510
        /*08e8*/ 	.word	0x000000ff
        /*08ec*/ 	.word	0x00000190
        /*08f0*/ 	.short	0x010a
        /*08f2*/ 	.byte	0x15
	.zero		1


	//   ....[128]....
        /*08f4*/ 	.word	0x00005690
        /*08f8*/ 	.word	0x000000ff
        /*08fc*/ 	.word	0x00000180
        /*0900*/ 	.short	0x010b
        /*0902*/ 	.byte	0x15
	.zero		1


	//   ....[129]....
        /*0904*/ 	.word	0x000056a0
        /*0908*/ 	.word	0x000000ff
        /*090c*/ 	.word	0x00000000
        /*0910*/ 	.short	0x0101
        /*0912*/ 	.byte	0x06
	.zero		1


	//   ....[130]....
        /*0914*/ 	.word	0x000056b0
        /*0918*/ 	.word	0x000000ff
        /*091c*/ 	.word	0x00000198
        /*0920*/ 	.short	0x010a
        /*0922*/ 	.byte	0x15
	.zero		1


	//   ....[131]....
        /*0924*/ 	.word	0x000058a0
        /*0928*/ 	.word	0x000000ff
        /*092c*/ 	.word	0x00000188
        /*0930*/ 	.short	0x010b
        /*0932*/ 	.byte	0x15
	.zero		1


	//   ....[132]....
        /*0934*/ 	.word	0x000058b0
        /*0938*/ 	.word	0x000000ff
        /*093c*/ 	.word	0x00000000
        /*0940*/ 	.short	0x0101
        /*0942*/ 	.byte	0x21
	.zero		1


	//   ....[133]....
        /*0944*/ 	.word	0x000058e0
        /*0948*/ 	.word	0x000000ff
        /*094c*/ 	.word	0x00000190
        /*0950*/ 	.short	0x010a
        /*0952*/ 	.byte	0x15
	.zero		1


	//   ....[134]....
        /*0954*/ 	.word	0x00005920
        /*0958*/ 	.word	0x00000000
        /*095c*/ 	.word	0x00000198
        /*0960*/ 	.short	0x010a
        /*0962*/ 	.byte	0xff
	.zero		1


	//   ....[135]....
        /*0964*/ 	.word	0x00005c30
        /*0968*/ 	.word	0x00000003
        /*096c*/ 	.word	0x000001b0
        /*0970*/ 	.short	0x010a
        /*0972*/ 	.byte	0xff
	.zero		1


	//   ....[136]....
        /*0974*/ 	.word	0x00005db0
        /*0978*/ 	.word	0x00000000
        /*097c*/ 	.word	0x00000000
        /*0980*/ 	.short	0x0101
        /*0982*/ 	.byte	0xff
	.zero		1


	//   ....[137]....
        /*0984*/ 	.word	0x00006900
        /*0988*/ 	.word	0x00000003
        /*098c*/ 	.word	0x00000180
        /*0990*/ 	.short	0x010a
        /*0992*/ 	.byte	0xff
	.zero		1


	//   ....[138]....
        /*0994*/ 	.word	0x00006940
        /*0998*/ 	.word	0x000000ba
        /*099c*/ 	.word	0x000001d0
        /*09a0*/ 	.short	0x010a
        /*09a2*/ 	.byte	0xff
	.zero		1


	//   ....[139]....
        /*09a4*/ 	.word	0x00006a70
        /*09a8*/ 	.word	0x00000003
        /*09ac*/ 	.word	0x00000180
        /*09b0*/ 	.short	0x010a
        /*09b2*/ 	.byte	0xff
	.zero		1


	//   ....[140]....
        /*09b4*/ 	.word	0x00006bb0
        /*09b8*/ 	.word	0x00000000
        /*09bc*/ 	.word	0x00000000
        /*09c0*/ 	.short	0x0101
        /*09c2*/ 	.byte	0xff
	.zero		1


	//   ....[141]....
        /*09c4*/ 	.word	0x00006c30
        /*09c8*/ 	.word	0x000000ba
        /*09cc*/ 	.word	0x000001d0
        /*09d0*/ 	.short	0x010a
        /*09d2*/ 	.byte	0xff
	.zero		1


	//   ....[142]....
        /*09d4*/ 	.word	0x00007fe0
        /*09d8*/ 	.word	0x000000c1
        /*09dc*/ 	.word	0x00000180
        /*09e0*/ 	.short	0x010a
        /*09e2*/ 	.byte	0xff
	.zero		1


	//   ....[143]....
        /*09e4*/ 	.word	0x000080b0
        /*09e8*/ 	.word	0x000000c1
        /*09ec*/ 	.word	0x00000180
        /*09f0*/ 	.short	0x010a
        /*09f2*/ 	.byte	0xff
	.zero		1


	//   ....[144]....
        /*09f4*/ 	.word	0x000081f0
        /*09f8*/ 	.word	0x00000000
        /*09fc*/ 	.word	0x00000000
        /*0a00*/ 	.short	0x0101
        /*0a02*/ 	.byte	0xff
	.zero		1


	//   ....[145]....
        /*0a04*/ 	.word	0x000086f0
        /*0a08*/ 	.word	0x000000ff
        /*0a0c*/ 	.word	0x00000000
        /*0a10*/ 	.short	0x0101
        /*0a12*/ 	.byte	0x04
	.zero		1


	//   ....[146]....
        /*0a14*/ 	.word	0x000096a0
        /*0a18*/ 	.word	0x00000003
        /*0a1c*/ 	.word	0x00000220
        /*0a20*/ 	.short	0x010a
        /*0a22*/ 	.byte	0xff
	.zero		1


	//   ....[147]....
        /*0a24*/ 	.word	0x00009700
        /*0a28*/ 	.word	0x00000000
        /*0a2c*/ 	.word	0x000000c0
        /*0a30*/ 	.short	0x010a
        /*0a32*/ 	.byte	0xff
	.zero		1


	//   ....[148]....
        /*0a34*/ 	.word	0x00009760
        /*0a38*/ 	.word	0x00000000
        /*0a3c*/ 	.word	0x000000c0
        /*0a40*/ 	.short	0x010a
        /*0a42*/ 	.byte	0xff
	.zero		1


	//   ....[149]....
        /*0a44*/ 	.word	0x000097b0
        /*0a48*/ 	.word	0x00000003
        /*0a4c*/ 	.word	0x000001b0
        /*0a50*/ 	.short	0x010a
        /*0a52*/ 	.byte	0xff
	.zero		1


	//   ....[150]....
        /*0a54*/ 	.word	0x00009810
        /*0a58*/ 	.word	0x00000000
        /*0a5c*/ 	.word	0x00000000
        /*0a60*/ 	.short	0x010a
        /*0a62*/ 	.byte	0xff
	.zero		1


	//   ....[151]....
        /*0a64*/ 	.word	0x00009870
        /*0a68*/ 	.word	0x00000000
        /*0a6c*/ 	.word	0x00000000
        /*0a70*/ 	.short	0x010a
        /*0a72*/ 	.byte	0xff
	.zero		1


	//   ....[152]....
        /*0a74*/ 	.word	0x000098d0
        /*0a78*/ 	.word	0x00000000
        /*0a7c*/ 	.word	0x00000000
        /*0a80*/ 	.short	0x010a
        /*0a82*/ 	.byte	0xff
	.zero		1


	//   ....[153]....
        /*0a84*/ 	.word	0x00009930
        /*0a88*/ 	.word	0x00000000
        /*0a8c*/ 	.word	0x00000000
        /*0a90*/ 	.short	0x010a
        /*0a92*/ 	.byte	0xff
	.zero		1


	//   ....[154]....
        /*0a94*/ 	.word	0x00009990
        /*0a98*/ 	.word	0x00000000
        /*0a9c*/ 	.word	0x00000000
        /*0aa0*/ 	.short	0x010a
        /*0aa2*/ 	.byte	0xff
	.zero		1


	//   ....[155]....
        /*0aa4*/ 	.word	0x000099f0
        /*0aa8*/ 	.word	0x00000000
        /*0aac*/ 	.word	0x00000000
        /*0ab0*/ 	.short	0x010a
        /*0ab2*/ 	.byte	0xff
	.zero		1


	//   ....[156]....
        /*0ab4*/ 	.word	0x00009a50
        /*0ab8*/ 	.word	0x00000000
        /*0abc*/ 	.word	0x00000000
        /*0ac0*/ 	.short	0x010a
        /*0ac2*/ 	.byte	0xff
	.zero		1


	//   ....[157]....
        /*0ac4*/ 	.word	0x00009ab0
        /*0ac8*/ 	.word	0x00000000
        /*0acc*/ 	.word	0x00000000
        /*0ad0*/ 	.short	0x010a
        /*0ad2*/ 	.byte	0xff
	.zero		1


	//   ....[158]....
        /*0ad4*/ 	.word	0x00009b10
        /*0ad8*/ 	.word	0x00000000
        /*0adc*/ 	.word	0x00000000
        /*0ae0*/ 	.short	0x010a
        /*0ae2*/ 	.byte	0xff
	.zero		1


	//   ....[159]....
        /*0ae4*/ 	.word	0x00009b70
        /*0ae8*/ 	.word	0x00000000
        /*0aec*/ 	.word	0x00000000
        /*0af0*/ 	.short	0x010a
        /*0af2*/ 	.byte	0xff
	.zero		1


	//   ....[160]....
        /*0af4*/ 	.word	0x00009bd0
        /*0af8*/ 	.word	0x00000000
        /*0afc*/ 	.word	0x00000000
        /*0b00*/ 	.short	0x010a
        /*0b02*/ 	.byte	0xff
	.zero		1


	//   ....[161]....
        /*0b04*/ 	.word	0x00009c30
        /*0b08*/ 	.word	0x00000000
        /*0b0c*/ 	.word	0x00000000
        /*0b10*/ 	.short	0x010a
        /*0b12*/ 	.byte	0xff
	.zero		1


	//   ....[162]....
        /*0b14*/ 	.word	0x00009c90
        /*0b18*/ 	.word	0x00000000
        /*0b1c*/ 	.word	0x00000000
        /*0b20*/ 	.short	0x010a
        /*0b22*/ 	.byte	0xff
	.zero		1


	//   ....[163]....
        /*0b24*/ 	.word	0x00009cf0
        /*0b28*/ 	.word	0x00000000
        /*0b2c*/ 	.word	0x00000000
        /*0b30*/ 	.short	0x010a
        /*0b32*/ 	.byte	0xff
	.zero		1


	//   ....[164]....
        /*0b34*/ 	.word	0x00009d50
        /*0b38*/ 	.word	0x00000000
        /*0b3c*/ 	.word	0x00000000
        /*0b40*/ 	.short	0x010a
        /*0b42*/ 	.byte	0xff
	.zero		1


	//   ....[165]....
        /*0b44*/ 	.word	0x00009db0
        /*0b48*/ 	.word	0x00000000
        /*0b4c*/ 	.word	0x00000000
        /*0b50*/ 	.short	0x010a
        /*0b52*/ 	.byte	0xff
	.zero		1


	//   ....[166]....
        /*0b54*/ 	.word	0x00009e10
        /*0b58*/ 	.word	0x00000000
        /*0b5c*/ 	.word	0x00000000
        /*0b60*/ 	.short	0x010a
        /*0b62*/ 	.byte	0xff
	.zero		1


	//   ....[167]....
        /*0b64*/ 	.word	0x00009e70
        /*0b68*/ 	.word	0x00000000
        /*0b6c*/ 	.word	0x00000000
        /*0b70*/ 	.short	0x010a
        /*0b72*/ 	.byte	0xff
	.zero		1


	//   ....[168]....
        /*0b74*/ 	.word	0x00009ed0
        /*0b78*/ 	.word	0x00000000
        /*0b7c*/ 	.word	0x00000000
        /*0b80*/ 	.short	0x010a
        /*0b82*/ 	.byte	0xff
	.zero		1


	//   ....[169]....
        /*0b84*/ 	.word	0x00009f30
        /*0b88*/ 	.word	0x00000000
        /*0b8c*/ 	.word	0x00000000
        /*0b90*/ 	.short	0x010a
        /*0b92*/ 	.byte	0xff
	.zero		1


	//   ....[170]....
        /*0b94*/ 	.word	0x00009f90
        /*0b98*/ 	.word	0x00000000
        /*0b9c*/ 	.word	0x00000000
        /*0ba0*/ 	.short	0x010a
        /*0ba2*/ 	.byte	0xff
	.zero		1


	//   ....[171]....
        /*0ba4*/ 	.word	0x00009ff0
        /*0ba8*/ 	.word	0x00000000
        /*0bac*/ 	.word	0x00000000
        /*0bb0*/ 	.short	0x010a
        /*0bb2*/ 	.byte	0xff
	.zero		1


	//   ....[172]....
        /*0bb4*/ 	.word	0x0000a050
        /*0bb8*/ 	.word	0x00000000
        /*0bbc*/ 	.word	0x00000000
        /*0bc0*/ 	.short	0x010a
        /*0bc2*/ 	.byte	0xff
	.zero		1


	//   ....[173]....
        /*0bc4*/ 	.word	0x0000a0a0
        /*0bc8*/ 	.word	0x00000002
        /*0bcc*/ 	.word	0x00000210
        /*0bd0*/ 	.short	0x010a
        /*0bd2*/ 	.byte	0xff
	.zero		1


	//   ....[174]....
        /*0bd4*/ 	.word	0x0000a100
        /*0bd8*/ 	.word	0x00000002
        /*0bdc*/ 	.word	0x000001c0
        /*0be0*/ 	.short	0x010a
        /*0be2*/ 	.byte	0xff
	.zero		1


	//   ....[175]....
        /*0be4*/ 	.word	0x0000a150
        /*0be8*/ 	.word	0x00000002
        /*0bec*/ 	.word	0x000001b0
        /*0bf0*/ 	.short	0x010a
        /*0bf2*/ 	.byte	0xff
	.zero		1


	//   ....[176]....
        /*0bf4*/ 	.word	0x0000a1b0
        /*0bf8*/ 	.word	0x00000000
        /*0bfc*/ 	.word	0x000001c0
        /*0c00*/ 	.short	0x010a
        /*0c02*/ 	.byte	0xff
	.zero		1


	//   ....[177]....
        /*0c04*/ 	.word	0x0000a200
        /*0c08*/ 	.word	0x00000000
        /*0c0c*/ 	.word	0x000001b0
        /*0c10*/ 	.short	0x010a
        /*0c12*/ 	.byte	0xff
	.zero		1


	//   ....[178]....
        /*0c14*/ 	.word	0x0000a260
        /*0c18*/ 	.word	0x00000003
        /*0c1c*/ 	.word	0x000001f0
        /*0c20*/ 	.short	0x010a
        /*0c22*/ 	.byte	0xff
	.zero		1


	//   ....[179]....
        /*0c24*/ 	.word	0x0000a2c0
        /*0c28*/ 	.word	0x00000000
        /*0c2c*/ 	.word	0x00000000
        /*0c30*/ 	.short	0x010a
        /*0c32*/ 	.byte	0xff
	.zero		1


	//   ....[180]....
        /*0c34*/ 	.word	0x0000a320
        /*0c38*/ 	.word	0x00000000
        /*0c3c*/ 	.word	0x00000000
        /*0c40*/ 	.short	0x010a
        /*0c42*/ 	.byte	0xff
	.zero		1


	//   ....[181]....
        /*0c44*/ 	.word	0x0000a380
        /*0c48*/ 	.word	0x00000000
        /*0c4c*/ 	.word	0x00000000
        /*0c50*/ 	.short	0x010a
        /*0c52*/ 	.byte	0xff
	.zero		1


	//   ....[182]....
        /*0c54*/ 	.word	0x0000a3e0
        /*0c58*/ 	.word	0x00000000
        /*0c5c*/ 	.word	0x00000000
        /*0c60*/ 	.short	0x010a
        /*0c62*/ 	.byte	0xff
	.zero		1


	//   ....[183]....
        /*0c64*/ 	.word	0x0000a440
        /*0c68*/ 	.word	0x00000000
        /*0c6c*/ 	.word	0x00000000
        /*0c70*/ 	.short	0x010a
        /*0c72*/ 	.byte	0xff
	.zero		1


	//   ....[184]....
        /*0c74*/ 	.word	0x0000a490
        /*0c78*/ 	.word	0x0000000c
        /*0c7c*/ 	.word	0x000001b0
        /*0c80*/ 	.short	0x010a
        /*0c82*/ 	.byte	0xff
	.zero		1


	//   ....[185]....
        /*0c84*/ 	.word	0x0000a4f0
        /*0c88*/ 	.word	0x00000000
        /*0c8c*/ 	.word	0x000001a8
        /*0c90*/ 	.short	0x010a
        /*0c92*/ 	.byte	0xff
	.zero		1


	//   ....[186]....
        /*0c94*/ 	.word	0x0000a550
        /*0c98*/ 	.word	0x00000000
        /*0c9c*/ 	.word	0x00000190
        /*0ca0*/ 	.short	0x010a
        /*0ca2*/ 	.byte	0xff
	.zero		1


	//   ....[187]....
        /*0ca4*/ 	.word	0x0000a5b0
        /*0ca8*/ 	.word	0x00000000
        /*0cac*/ 	.word	0x00000198
        /*0cb0*/ 	.short	0x010a
        /*0cb2*/ 	.byte	0xff
	.zero		1


	//   ....[188]....
        /*0cb4*/ 	.word	0x0000a610
        /*0cb8*/ 	.word	0x00000000
        /*0cbc*/ 	.word	0x00000190
        /*0cc0*/ 	.short	0x010a
        /*0cc2*/ 	.byte	0xff
	.zero		1


	//   ....[189]....
        /*0cc4*/ 	.word	0x0000a660
        /*0cc8*/ 	.word	0x00000003
        /*0ccc*/ 	.word	0x000001b0
        /*0cd0*/ 	.short	0x010a
        /*0cd2*/ 	.byte	0xff
	.zero		1


	//   ....[190]....
        /*0cd4*/ 	.word	0x0000a6b0
        /*0cd8*/ 	.word	0x00000003
        /*0cdc*/ 	.word	0x00000180
        /*0ce0*/ 	.short	0x010a
        /*0ce2*/ 	.byte	0xff
	.zero		1


	//   ....[191]....
        /*0ce4*/ 	.word	0x0000a700
        /*0ce8*/ 	.word	0x000000ba
        /*0cec*/ 	.word	0x000001d0
        /*0cf0*/ 	.short	0x010a
        /*0cf2*/ 	.byte	0xff
	.zero		1


	//   ....[192]....
        /*0cf4*/ 	.word	0x0000a750
        /*0cf8*/ 	.word	0x000000c1
        /*0cfc*/ 	.word	0x00000180
        /*0d00*/ 	.short	0x010a
        /*0d02*/ 	.byte	0xff
	.zero		1


	//----- nvinfo : EIATTR_NUM_MBARRIERS
	.align		4
.L_47:
        /*0d04*/ 	.byte	0x03, 0x38
        /*0d06*/ 	.short	0x0046


	//----- nvinfo : EIATTR_EXIT_INSTR_OFFSETS
	.align		4
        /*0d08*/ 	.byte	0x04, 0x1c
        /*0d0a*/ 	.short	(.L_49 - .L_48)


	//   ....[0]....
.L_48:
        /*0d0c*/ 	.word	0x00003830


	//   ....[1]....
        /*0d10*/ 	.word	0x00003d20


	//   ....[2]....
        /*0d14*/ 	.word	0x00003d80


	//   ....[3]....
        /*0d18*/ 	.word	0x00004b40


	//   ....[4]....
        /*0d1c*/ 	.word	0x00005950


	//   ....[5]....
        /*0d20*/ 	.word	0x00005990


	//   ....[6]....
        /*0d24*/ 	.word	0x00009690


	//----- nvinfo : EIATTR_MAX_THREADS
	.align		4
.L_49:
        /*0d28*/ 	.byte	0x04, 0x05
        /*0d2a*/ 	.short	(.L_51 - .L_50)
.L_50:
        /*0d2c*/ 	.word	0x00000100
        /*0d30*/ 	.word	0x00000001
        /*0d34*/ 	.word	0x00000001


	//----- nvinfo : EIATTR_CRS_STACK_SIZE
	.align		4
.L_51:
        /*0d38*/ 	.byte	0x04, 0x1e
        /*0d3a*/ 	.short	(.L_53 - .L_52)
.L_52:
        /*0d3c*/ 	.word	0x00000000


	//----- nvinfo : EIATTR_CBANK_PARAM_SIZE
	.align		4
.L_53:
        /*0d40*/ 	.byte	0x03, 0x19
        /*0d42*/ 	.short	0x0800


	//----- nvinfo : EIATTR_PARAM_CBANK
	.align		4
        /*0d44*/ 	.byte	0x04, 0x0a
        /*0d46*/ 	.short	(.L_55 - .L_54)
	.align		4
.L_54:
        /*0d48*/ 	.word	index@(.nv.constant0._ZN7cutlass13device_kernelINS_4gemm6kernel13GemmUniversalIN4cute5tupleIJiiiiEEENS1_10collective13CollectiveMmaINS1_35MainloopSm100TmaUmmaWarpSpecializedILi24ELi2ELi4ENS5_IJNS4_1CILi1EEENSA_ILi8EEESB_EEEEENS5_IJNSA_ILi128EEESF_NSA_ILi32EEEEEENS_12float_e4m3_tENS5_IJlSB_lEEESI_SJ_NS4_8TiledMMAINS4_8MMA_AtomIJNS4_10MMA_TraitsINS4_19SM100_MMA_F8F6F4_SSEJSI_SI_fSF_SF_NS4_17integral_constantINS4_4UMMA5MajorELSQ_0EEESR_NSO_INSP_7ScaleInELSS_0EEEST_EEEEEENS4_6LayoutINS5_IJSB_SB_SB_EEENS5_IJNSA_ILi0EEESY_SY_EEEEENS5_IJNS4_10UnderscoreES11_S11_EEEEENS4_23SM90_TMA_LOAD_MULTICASTENS4_14ComposedLayoutINS4_7SwizzleILi1ELi4ELi3EEENS4_18smem_ptr_flag_bitsILi8EEENSW_INS5_IJSC_SG_EEENS5_IJSG_SB_EEEEEEEvNS4_8identityENS4_13SM90_TMA_LOADES1D_vS1E_EENS_8epilogue10collective18CollectiveEpilogueINS1H_23Sm100TmaWarpSpecializedILi2ELi2ELi64ELb0ELb0EEEJSH_NS5_IJNSW_ISF_SB_EENSW_INSA_ILi64EEESB_EEEEESI_SJ_SI_SJ_NS1H_6fusion15FusionCallbacksIS1L_NS1Q_17LinearCombinationISI_fSI_fLNS_15FloatRoundStyleE2EEESH_S1P_JEEENS4_5SM1004TMEM4LOAD26SM100_TMEM_LOAD_32dp32b64xES1F_NS15_INS16_ILi2ELi4ELi3EEES19_NSW_INS5_IJSC_S1N_EEENS5_IJS1N_SB_EEEEEEENS4_39AutoVectorizingCopyWithAssumedAlignmentILi128EEENS4_14SM90_TMA_STOREES24_S26_S26_EEEvvEEEEvNT_6ParamsE)
        /*0d4c*/ 	.short	0x0380
        /*0d4e*/ 	.short	0x0800


	//----- nvinfo : EIATTR_SW_WAR
	.align		4
.L_55:
        /*0d50*/ 	.byte	0x04, 0x36
        /*0d52*/ 	.short	(.L_57 - .L_56)
.L_56:
        /*0d54*/ 	.word	0x00000008
.L_57:


//--------------------- .nv.callgraph             --------------------------
	.section	.nv.callgraph,"",@"SHT_CUDA_CALLGRAPH"
	.align	4
	.sectionentsize	8
	.align		4
        /*0000*/ 	.word	0x00000000
	.align		4
        /*0004*/ 	.word	0xffffffff
	.align		4
        /*0008*/ 	.word	index@(_ZN7cutlass13device_kernelINS_4gemm6kernel13GemmUniversalIN4cute5tupleIJiiiiEEENS1_10collective13CollectiveMmaINS1_35MainloopSm100TmaUmmaWarpSpecializedILi24ELi2ELi4ENS5_IJNS4_1CILi1EEENSA_ILi8EEESB_EEEEENS5_IJNSA_ILi128EEESF_NSA_ILi32EEEEEENS_12float_e4m3_tENS5_IJlSB_lEEESI_SJ_NS4_8TiledMMAINS4_8MMA_AtomIJNS4_10MMA_TraitsINS4_19SM100_MMA_F8F6F4_SSEJSI_SI_fSF_SF_NS4_17integral_constantINS4_4UMMA5MajorELSQ_0EEESR_NSO_INSP_7ScaleInELSS_0EEEST_EEEEEENS4_6LayoutINS5_IJSB_SB_SB_EEENS5_IJNSA_ILi0EEESY_SY_EEEEENS5_IJNS4_10UnderscoreES11_S11_EEEEENS4_23SM90_TMA_LOAD_MULTICASTENS4_14ComposedLayoutINS4_7SwizzleILi1ELi4ELi3EEENS4_18smem_ptr_flag_bitsILi8EEENSW_INS5_IJSC_SG_EEENS5_IJSG_SB_EEEEEEEvNS4_8identityENS4_13SM90_TMA_LOADES1D_vS1E_EENS_8epilogue10collective18CollectiveEpilogueINS1H_23Sm100TmaWarpSpecializedILi2ELi2ELi64ELb0ELb0EEEJSH_NS5_IJNSW_ISF_SB_EENSW_INSA_ILi64EEESB_EEEEESI_SJ_SI_SJ_NS1H_6fusion15FusionCallbacksIS1L_NS1Q_17LinearCombinationISI_fSI_fLNS_15FloatRoundStyleE2EEESH_S1P_JEEENS4_5SM1004TMEM4LOAD26SM100_TMEM_LOAD_32dp32b64xES1F_NS15_INS16_ILi2ELi4ELi3EEES19_NSW_INS5_IJSC_S1N_EEENS5_IJS1N_SB_EEEEEEENS4_39AutoVectorizingCopyWithAssumedAlignmentILi128EEENS4_14SM90_TMA_STOREES24_S26_S26_EEEvvEEEEvNT_6ParamsE)
	.align		4
        /*000c*/ 	.word	index@(__assertfail)
	.align		4
        /*0010*/ 	.word	0x00000000
	.align		4
        /*0014*/ 	.word	0xfffffffe
	.align		4
        /*0018*/ 	.word	0x00000000
	.align		4
        /*001c*/ 	.word	0xfffffffd
	.align		4
        /*0020*/ 	.word	0x00000000
	.align		4
        /*0024*/ 	.word	0xfffffffc


//--------------------- .nv.constant4             --------------------------
	.section	.nv.constant4,"a",@progbits
	.align	8
	.align		8
.nv.constant4:
        /*0000*/ 	.dword	__assertfail
	.align		8
        /*0008*/ 	.dword	__unnamed_1
	.align		8
        /*0010*/ 	.dword	__unnamed_2
	.align		8
        /*0018*/ 	.dword	_ZN40_INTERNAL_a8c7557b_4_k_cu_8ba9b6e1_230664cuda3std3__45__cpo5beginE
	.align		8
        /*0020*/ 	.dword	_ZN40_INTERNAL_a8c7557b_4_k_cu_8ba9b6e1_230664cuda3std3__45__cpo3endE
	.align		8
        /*0028*/ 	.dword	_ZN40_INTERNAL_a8c7557b_4_k_cu_8ba9b6e1_230664cuda3std3__45__cpo6cbeginE
	.align		8
        /*0030*/ 	.dword	_ZN40_INTERNAL_a8c7557b_4_k_cu_8ba9b6e1_230664cuda3std3__45__cpo4cendE
	.align		8
        /*0038*/ 	.dword	_ZN40_INTERNAL_a8c7557b_4_k_cu_8ba9b6e1_230664cuda3std3__442_GLOBAL__N__a8c7557b_4_k_cu_8ba9b6e1_230666ignoreE
	.align		8
        /*0040*/ 	.dword	_ZN40_INTERNAL_a8c7557b_4_k_cu_8ba9b6e1_230664cuda3std3__419piecewise_constructE
	.align		8
        /*0048*/ 	.dword	_ZN40_INTERNAL_a8c7557b_4_k_cu_8ba9b6e1_230664cuda3std3__48in_placeE
	.align		8
        /*0050*/ 	.dword	_ZN40_INTERNAL_a8c7557b_4_k_cu_8ba9b6e1_230664cuda3std6ranges3__45__cpo4swapE
	.align		8
        /*0058*/ 	.dword	_ZN40_INTERNAL_a8c7557b_4_k_cu_8ba9b6e1_230664cuda3std6ranges3__45__cpo9iter_moveE
	.align		8
        /*0060*/ 	.dword	_ZN40_INTERNAL_a8c7557b_4_k_cu_8ba9b6e1_230664cute7productE
	.align		8
        /*0068*/ 	.dword	_ZN40_INTERNAL_a8c7557b_4_k_cu_8ba9b6e1_230664cute1_E
	.align		8
        /*0070*/ 	.dword	$str$25
	.align		8
        /*0078*/ 	.dword	$str$26
	.align		8
        /*0080*/ 	.dword	$str$27
	.align		8
        /*0088*/ 	.dword	$str$28


//--------------------- .text._ZN7cutlass13device_kernelINS_4gemm6kernel13GemmUniversalIN4cute5tupleIJiiiiEEENS1_10collective13CollectiveMmaINS1_35MainloopSm100TmaUmmaWarpSpecializedILi24ELi2ELi4ENS5_IJNS4_1CILi1EEENSA_ILi8EEESB_EEEEENS5_IJNSA_ILi128EEESF_NSA_ILi32EEEEEENS_12float_e4m3_tENS5_IJlSB_lEEESI_SJ_NS4_8TiledMMAINS4_8MMA_AtomIJNS4_10MMA_TraitsINS4_19SM100_MMA_F8F6F4_SSEJSI_SI_fSF_SF_NS4_17integral_constantINS4_4UMMA5MajorELSQ_0EEESR_NSO_INSP_7ScaleInELSS_0EEEST_EEEEEENS4_6LayoutINS5_IJSB_SB_SB_EEENS5_IJNSA_ILi0EEESY_SY_EEEEENS5_IJNS4_10UnderscoreES11_S11_EEEEENS4_23SM90_TMA_LOAD_MULTICASTENS4_14ComposedLayoutINS4_7SwizzleILi1ELi4ELi3EEENS4_18smem_ptr_flag_bitsILi8EEENSW_INS5_IJSC_SG_EEENS5_IJSG_SB_EEEEEEEvNS4_8identityENS4_13SM90_TMA_LOADES1D_vS1E_EENS_8epilogue10collective18CollectiveEpilogueINS1H_23Sm100TmaWarpSpecializedILi2ELi2ELi64ELb0ELb0EEEJSH_NS5_IJNSW_ISF_SB_EENSW_INSA_ILi64EEESB_EEEEESI_SJ_SI_SJ_NS1H_6fusion15FusionCallbacksIS1L_NS1Q_17LinearCombinationISI_fSI_fLNS_15FloatRoundStyleE2EEESH_S1P_JEEENS4_5SM1004TMEM4LOAD26SM100_TMEM_LOAD_32dp32b64xES1F_NS15_INS16_ILi2ELi4ELi3EEES19_NSW_INS5_IJSC_S1N_EEENS5_IJS1N_SB_EEEEEEENS4_39AutoVectorizingCopyWithAssumedAlignmentILi128EEENS4_14SM90_TMA_STOREES24_S26_S26_EEEvvEEEEvNT_6ParamsE --------------------------
	.section	.text._ZN7cutlass13device_kernelINS_4gemm6kernel13GemmUniversalIN4cute5tupleIJiiiiEEENS1_10collective13CollectiveMmaINS1_35MainloopSm100TmaUmmaWarpSpecializedILi24ELi2ELi4ENS5_IJNS4_1CILi1EEENSA_ILi8EEESB_EEEEENS5_IJNSA_ILi128EEESF_NSA_ILi32EEEEEENS_12float_e4m3_tENS5_IJlSB_lEEESI_SJ_NS4_8TiledMMAINS4_8MMA_AtomIJNS4_10MMA_TraitsINS4_19SM100_MMA_F8F6F4_SSEJSI_SI_fSF_SF_NS4_17integral_constantINS4_4UMMA5MajorELSQ_0EEESR_NSO_INSP_7ScaleInELSS_0EEEST_EEEEEENS4_6LayoutINS5_IJSB_SB_SB_EEENS5_IJNSA_ILi0EEESY_SY_EEEEENS5_IJNS4_10UnderscoreES11_S11_EEEEENS4_23SM90_TMA_LOAD_MULTICASTENS4_14ComposedLayoutINS4_7SwizzleILi1ELi4ELi3EEENS4_18smem_ptr_flag_bitsILi8EEENSW_INS5_IJSC_SG_EEENS5_IJSG_SB_EEEEEEEvNS4_8identityENS4_13SM90_TMA_LOADES1D_vS1E_EENS_8epilogue10collective18CollectiveEpilogueINS1H_23Sm100TmaWarpSpecializedILi2ELi2ELi64ELb0ELb0EEEJSH_NS5_IJNSW_ISF_SB_EENSW_INSA_ILi64EEESB_EEEEESI_SJ_SI_SJ_NS1H_6fusion15FusionCallbacksIS1L_NS1Q_17LinearCombinationISI_fSI_fLNS_15FloatRoundStyleE2EEESH_S1P_JEEENS4_5SM1004TMEM4LOAD26SM100_TMEM_LOAD_32dp32b64xES1F_NS15_INS16_ILi2ELi4ELi3EEES19_NSW_INS5_IJSC_S1N_EEENS5_IJS1N_SB_EEEEEEENS4_39AutoVectorizingCopyWithAssumedAlignmentILi128EEENS4_14SM90_TMA_STOREES24_S26_S26_EEEvvEEEEvNT_6ParamsE,"ax",@progbits
	.align	128
.text._ZN7cutlass13device_kernelINS_4gemm6kernel13GemmUniversalIN4cute5tupleIJiiiiEEENS1_10collective13CollectiveMmaINS1_35MainloopSm100TmaUmmaWarpSpecializedILi24ELi2ELi4ENS5_IJNS4_1CILi1EEENSA_ILi8EEESB_EEEEENS5_IJNSA_ILi128EEESF_NSA_ILi32EEEEEENS_12float_e4m3_tENS5_IJlSB_lEEESI_SJ_NS4_8TiledMMAINS4_8MMA_AtomIJNS4_10MMA_TraitsINS4_19SM100_MMA_F8F6F4_SSEJSI_SI_fSF_SF_NS4_17integral_constantINS4_4UMMA5MajorELSQ_0EEESR_NSO_INSP_7ScaleInELSS_0EEEST_EEEEEENS4_6LayoutINS5_IJSB_SB_SB_EEENS5_IJNSA_ILi0EEESY_SY_EEEEENS5_IJNS4_10UnderscoreES11_S11_EEEEENS4_23SM90_TMA_LOAD_MULTICASTENS4_14ComposedLayoutINS4_7SwizzleILi1ELi4ELi3EEENS4_18smem_ptr_flag_bitsILi8EEENSW_INS5_IJSC_SG_EEENS5_IJSG_SB_EEEEEEEvNS4_8identityENS4_13SM90_TMA_LOADES1D_vS1E_EENS_8epilogue10collective18CollectiveEpilogueINS1H_23Sm100TmaWarpSpecializedILi2ELi2ELi64ELb0ELb0EEEJSH_NS5_IJNSW_ISF_SB_EENSW_INSA_ILi64EEESB_EEEEESI_SJ_SI_SJ_NS1H_6fusion15FusionCallbacksIS1L_NS1Q_17LinearCombinationISI_fSI_fLNS_15FloatRoundStyleE2EEESH_S1P_JEEENS4_5SM1004TMEM4LOAD26SM100_TMEM_LOAD_32dp32b64xES1F_NS15_INS16_ILi2ELi4ELi3EEES19_NSW_INS5_IJSC_S1N_EEENS5_IJS1N_SB_EEEEEEENS4_39AutoVectorizingCopyWithAssumedAlignmentILi128EEENS4_14SM90_TMA_STOREES24_S26_S26_EEEvvEEEEvNT_6ParamsE:
        .type           _ZN7cutlass13device_kernelINS_4gemm6kernel13GemmUniversalIN4cute5tupleIJiiiiEEENS1_10collective13CollectiveMmaINS1_35MainloopSm100TmaUmmaWarpSpecializedILi24ELi2ELi4ENS5_IJNS4_1CILi1EEENSA_ILi8EEESB_EEEEENS5_IJNSA_ILi128EEESF_NSA_ILi32EEEEEENS_12float_e4m3_tENS5_IJlSB_lEEESI_SJ_NS4_8TiledMMAINS4_8MMA_AtomIJNS4_10MMA_TraitsINS4_19SM100_MMA_F8F6F4_SSEJSI_SI_fSF_SF_NS4_17integral_constantINS4_4UMMA5MajorELSQ_0EEESR_NSO_INSP_7ScaleInELSS_0EEEST_EEEEEENS4_6LayoutINS5_IJSB_SB_SB_EEENS5_IJNSA_ILi0EEESY_SY_EEEEENS5_IJNS4_10UnderscoreES11_S11_EEEEENS4_23SM90_TMA_LOAD_MULTICASTENS4_14ComposedLayoutINS4_7SwizzleILi1ELi4ELi3EEENS4_18smem_ptr_flag_bitsILi8EEENSW_INS5_IJSC_SG_EEENS5_IJSG_SB_EEEEEEEvNS4_8identityENS4_13SM90_TMA_LOADES1D_vS1E_EENS_8epilogue10collective18CollectiveEpilogueINS1H_23Sm100TmaWarpSpecializedILi2ELi2ELi64ELb0ELb0EEEJSH_NS5_IJNSW_ISF_SB_EENSW_INSA_ILi64EEESB_EEEEESI_SJ_SI_SJ_NS1H_6fusion15FusionCallbacksIS1L_NS1Q_17LinearCombinationISI_fSI_fLNS_15FloatRoundStyleE2EEESH_S1P_JEEENS4_5SM1004TMEM4LOAD26SM100_TMEM_LOAD_32dp32b64xES1F_NS15_INS16_ILi2ELi4ELi3EEES19_NSW_INS5_IJSC_S1N_EEENS5_IJS1N_SB_EEEEEEENS4_39AutoVectorizingCopyWithAssumedAlignmentILi128EEENS4_14SM90_TMA_STOREES24_S26_S26_EEEvvEEEEvNT_6ParamsE,@function
        .size           _ZN7cutlass13device_kernelINS_4gemm6kernel13GemmUniversalIN4cute5tupleIJiiiiEEENS1_10collective13CollectiveMmaINS1_35MainloopSm100TmaUmmaWarpSpecializedILi24ELi2ELi4ENS5_IJNS4_1CILi1EEENSA_ILi8EEESB_EEEEENS5_IJNSA_ILi128EEESF_NSA_ILi32EEEEEENS_12float_e4m3_tENS5_IJlSB_lEEESI_SJ_NS4_8TiledMMAINS4_8MMA_AtomIJNS4_10MMA_TraitsINS4_19SM100_MMA_F8F6F4_SSEJSI_SI_fSF_SF_NS4_17integral_constantINS4_4UMMA5MajorELSQ_0EEESR_NSO_INSP_7ScaleInELSS_0EEEST_EEEEEENS4_6LayoutINS5_IJSB_SB_SB_EEENS5_IJNSA_ILi0EEESY_SY_EEEEENS5_IJNS4_10UnderscoreES11_S11_EEEEENS4_23SM90_TMA_LOAD_MULTICASTENS4_14ComposedLayoutINS4_7SwizzleILi1ELi4ELi3EEENS4_18smem_ptr_flag_bitsILi8EEENSW_INS5_IJSC_SG_EEENS5_IJSG_SB_EEEEEEEvNS4_8identityENS4_13SM90_TMA_LOADES1D_vS1E_EENS_8epilogue10collective18CollectiveEpilogueINS1H_23Sm100TmaWarpSpecializedILi2ELi2ELi64ELb0ELb0EEEJSH_NS5_IJNSW_ISF_SB_EENSW_INSA_ILi64EEESB_EEEEESI_SJ_SI_SJ_NS1H_6fusion15FusionCallbacksIS1L_NS1Q_17LinearCombinationISI_fSI_fLNS_15FloatRoundStyleE2EEESH_S1P_JEEENS4_5SM1004TMEM4LOAD26SM100_TMEM_LOAD_32dp32b64xES1F_NS15_INS16_ILi2ELi4ELi3EEES19_NSW_INS5_IJSC_S1N_EEENS5_IJS1N_SB_EEEEEEENS4_39AutoVectorizingCopyWithAssumedAlignmentILi128EEENS4_14SM90_TMA_STOREES24_S26_S26_EEEvvEEEEvNT_6ParamsE,(.L_x_211 - _ZN7cutlass13device_kernelINS_4gemm6kernel13GemmUniversalIN4cute5tupleIJiiiiEEENS1_10collective13CollectiveMmaINS1_35MainloopSm100TmaUmmaWarpSpecializedILi24ELi2ELi4ENS5_IJNS4_1CILi1EEENSA_ILi8EEESB_EEEEENS5_IJNSA_ILi128EEESF_NSA_ILi32EEEEEENS_12float_e4m3_tENS5_IJlSB_lEEESI_SJ_NS4_8TiledMMAINS4_8MMA_AtomIJNS4_10MMA_TraitsINS4_19SM100_MMA_F8F6F4_SSEJSI_SI_fSF_SF_NS4_17integral_constantINS4_4UMMA5MajorELSQ_0EEESR_NSO_INSP_7ScaleInELSS_0EEEST_EEEEEENS4_6LayoutINS5_IJSB_SB_SB_EEENS5_IJNSA_ILi0EEESY_SY_EEEEENS5_IJNS4_10UnderscoreES11_S11_EEEEENS4_23SM90_TMA_LOAD_MULTICASTENS4_14ComposedLayoutINS4_7SwizzleILi1ELi4ELi3EEENS4_18smem_ptr_flag_bitsILi8EEENSW_INS5_IJSC_SG_EEENS5_IJSG_SB_EEEEEEEvNS4_8identityENS4_13SM90_TMA_LOADES1D_vS1E_EENS_8epilogue10collective18CollectiveEpilogueINS1H_23Sm100TmaWarpSpecializedILi2ELi2ELi64ELb0ELb0EEEJSH_NS5_IJNSW_ISF_SB_EENSW_INSA_ILi64EEESB_EEEEESI_SJ_SI_SJ_NS1H_6fusion15FusionCallbacksIS1L_NS1Q_17LinearCombinationISI_fSI_fLNS_15FloatRoundStyleE2EEESH_S1P_JEEENS4_5SM1004TMEM4LOAD26SM100_TMEM_LOAD_32dp32b64xES1F_NS15_INS16_ILi2ELi4ELi3EEES19_NSW_INS5_IJSC_S1N_EEENS5_IJS1N_SB_EEEEEEENS4_39AutoVectorizingCopyWithAssumedAlignmentILi128EEENS4_14SM90_TMA_STOREES24_S26_S26_EEEvvEEEEvNT_6ParamsE)
        .other          _ZN7cutlass13device_kernelINS_4gemm6kernel13GemmUniversalIN4cute5tupleIJiiiiEEENS1_10collective13CollectiveMmaINS1_35MainloopSm100TmaUmmaWarpSpecializedILi24ELi2ELi4ENS5_IJNS4_1CILi1EEENSA_ILi8EEESB_EEEEENS5_IJNSA_ILi128EEESF_NSA_ILi32EEEEEENS_12float_e4m3_tENS5_IJlSB_lEEESI_SJ_NS4_8TiledMMAINS4_8MMA_AtomIJNS4_10MMA_TraitsINS4_19SM100_MMA_F8F6F4_SSEJSI_SI_fSF_SF_NS4_17integral_constantINS4_4UMMA5MajorELSQ_0EEESR_NSO_INSP_7ScaleInELSS_0EEEST_EEEEEENS4_6LayoutINS5_IJSB_SB_SB_EEENS5_IJNSA_ILi0EEESY_SY_EEEEENS5_IJNS4_10UnderscoreES11_S11_EEEEENS4_23SM90_TMA_LOAD_MULTICASTENS4_14ComposedLayoutINS4_7SwizzleILi1ELi4ELi3EEENS4_18smem_ptr_flag_bitsILi8EEENSW_INS5_IJSC_SG_EEENS5_IJSG_SB_EEEEEEEvNS4_8identityENS4_13SM90_TMA_LOADES1D_vS1E_EENS_8epilogue10collective18CollectiveEpilogueINS1H_23Sm100TmaWarpSpecializedILi2ELi2ELi64ELb0ELb0EEEJSH_NS5_IJNSW_ISF_SB_EENSW_INSA_ILi64EEESB_EEEEESI_SJ_SI_SJ_NS1H_6fusion15FusionCallbacksIS1L_NS1Q_17LinearCombinationISI_fSI_fLNS_15FloatRoundStyleE2EEESH_S1P_JEEENS4_5SM1004TMEM4LOAD26SM100_TMEM_LOAD_32dp32b64xES1F_NS15_INS16_ILi2ELi4ELi3EEES19_NSW_INS5_IJSC_S1N_EEENS5_IJS1N_SB_EEEEEEENS4_39AutoVectorizingCopyWithAssumedAlignmentILi128EEENS4_14SM90_TMA_STOREES24_S26_S26_EEEvvEEEEvNT_6ParamsE,@"STO_CUDA_ENTRY STV_DEFAULT"
_ZN7cutlass13device_kernelINS_4gemm6kernel13GemmUniversalIN4cute5tupleIJiiiiEEENS1_10collective13CollectiveMmaINS1_35MainloopSm100TmaUmmaWarpSpecializedILi24ELi2ELi4ENS5_IJNS4_1CILi1EEENSA_ILi8EEESB_EEEEENS5_IJNSA_ILi128EEESF_NSA_ILi32EEEEEENS_12float_e4m3_tENS5_IJlSB_lEEESI_SJ_NS4_8TiledMMAINS4_8MMA_AtomIJNS4_10MMA_TraitsINS4_19SM100_MMA_F8F6F4_SSEJSI_SI_fSF_SF_NS4_17integral_constantINS4_4UMMA5MajorELSQ_0EEESR_NSO_INSP_7ScaleInELSS_0EEEST_EEEEEENS4_6LayoutINS5_IJSB_SB_SB_EEENS5_IJNSA_ILi0EEESY_SY_EEEEENS5_IJNS4_10UnderscoreES11_S11_EEEEENS4_23SM90_TMA_LOAD_MULTICASTENS4_14ComposedLayoutINS4_7SwizzleILi1ELi4ELi3EEENS4_18smem_ptr_flag_bitsILi8EEENSW_INS5_IJSC_SG_EEENS5_IJSG_SB_EEEEEEEvNS4_8identityENS4_13SM90_TMA_LOADES1D_vS1E_EENS_8epilogue10collective18CollectiveEpilogueINS1H_23Sm100TmaWarpSpecializedILi2ELi2ELi64ELb0ELb0EEEJSH_NS5_IJNSW_ISF_SB_EENSW_INSA_ILi64EEESB_EEEEESI_SJ_SI_SJ_NS1H_6fusion15FusionCallbacksIS1L_NS1Q_17LinearCombinationISI_fSI_fLNS_15FloatRoundStyleE2EEESH_S1P_JEEENS4_5SM1004TMEM4LOAD26SM100_TMEM_LOAD_32dp32b64xES1F_NS15_INS16_ILi2ELi4ELi3EEES19_NSW_INS5_IJSC_S1N_EEENS5_IJS1N_SB_EEEEEEENS4_39AutoVectorizingCopyWithAssumedAlignmentILi128EEENS4_14SM90_TMA_STOREES24_S26_S26_EEEvvEEEEvNT_6ParamsE:
[----:B------:R-:W1:Y:S01]  /*0000*/  LDC R1, c[0x0][0x37c] ;  /* 0x0000df00ff017b82 */ /* 0x000e620000000800 */
[----:B------:R-:W2:Y:S01]  /*0010*/  S2R R170, SR_TID.X ;  /* 0x0000000000aa7919 */ /* 0x000ea20000002100 */
[----:B------:R-:W3:Y:S01]  /*0020*/  LDCU.64 UR8, c[0x0][0x890] ;  /* 0x00011200ff0877ac */ /* 0x000ee20008000a00 */
[----:B------:R-:W-:Y:S02]  /*0030*/  PRMT R158, RZ, 0x7610, R158 ;  /* 0x00007610ff9e7816 */ /* 0x000fe4000000009e */
[----:B------:R-:W-:Y:S01]  /*0040*/  ELECT P3, URZ, PT ;  /* 0x0000000000ff782f */ /* 0x000fe20003860000 */
[----:B---3--:R-:W-:-:S04]  /*0050*/  UISETP.NE.U32.AND UP0, UPT, UR8, URZ, UPT ;  /* 0x000000ff0800728c */ /* 0x008fc8000bf05070 */
[----:B------:R-:W-:Y:S01]  /*0060*/  UISETP.NE.AND.EX UP0, UPT, UR9, URZ, UPT, UP0 ;  /* 0x000000ff0900728c */ /* 0x000fe2000bf05300 */
[----:B--2---:R-:W-:-:S05]  /*0070*/  SHF.R.U32.HI R159, RZ, 0x5, R170 ;  /* 0x00000005ff9f7819 */ /* 0x004fca00000116aa */
[----:B------:R-:W2:Y:S02]  /*0080*/  SHFL.IDX PT, R0, R159, RZ, 0x1f ;  /* 0x00001fff9f007589 */ /* 0x000ea400000e0000 */
[----:B--2---:R-:W-:Y:S01]  /*0090*/  R2UR UR17, R0 ;  /* 0x00000000001172ca */ /* 0x004fe200000e0000 */
[----:B-1----:R-:W-:-:S14]  /*00a0*/  BRA.U UP0, `(.L_x_0) ;  /* 0x0000000100307547 */ /* 0x002fdc000b800000 */
[----:B------:R-:W1:Y:S02]  /*00b0*/  LDCU.64 UR4, c[0x0][0x888] ;  /* 0x00011100ff0477ac */ /* 0x000e640008000a00 */
[----:B-1----:R-:W-:-:S04]  /*00c0*/  UISETP.NE.U32.AND UP0, UPT, UR4, URZ, UPT ;  /* 0x000000ff0400728c */ /* 0x002fc8000bf05070 */
[----:B------:R-:W-:-:S09]  /*00d0*/  UISETP.NE.AND.EX UP0, UPT, UR5, URZ, UPT, UP0 ;  /* 0x000000ff0500728c */ /* 0x000fd2000bf05300 */
[----:B------:R-:W-:Y:S05]  /*00e0*/  BRA.U !UP0, `(.L_x_1) ;  /* 0x0000000108147547 */ /* 0x000fea000b800000 */
[----:B------:R-:W1:Y:S01]  /*00f0*/  LDC.64 R2, c[0x0][0x888] ;  /* 0x00022200ff027b82 */ /* 0x000e620000000a00 */
[----:B------:R-:W1:Y:S02]  /*0100*/  LDCU.64 UR4, c[0x0][0x358] ;  /* 0x00006b00ff0477ac */ /* 0x000e640008000a00 */
[----:B-1----:R1:W5:Y:S01]  /*0110*/  LDG.E R73, desc[UR4][R2.64] ;  /* 0x0000000402497981 */ /* 0x002362000c1e1900 */
[----:B------:R-:W-:Y:S01]  /*0120*/  HFMA2 R158, -RZ, RZ, 0, 5.9604644775390625e-08 ;  /* 0x00000001ff9e7431 */ /* 0x000fe200000001ff */
[----:B------:R-:W-:Y:S05]  /*0130*/  BRA `(.L_x_0) ;  /* 0x00000000000c7947 */ /* 0x000fea0003800000 */
.L_x_1:
[----:B------:R-:W1:Y:S01]  /*0140*/  LDCU UR4, c[0x0][0x880] ;  /* 0x00011000ff0477ac */ /* 0x000e620008000800 */
[----:B------:R-:W-:Y:S01]  /*0150*/  HFMA2 R158, -RZ, RZ, 0, 5.9604644775390625e-08 ;  /* 0x00000001ff9e7431 */ /* 0x000fe200000001ff */
[----:B-1----:R-:W-:-:S07]  /*0160*/  MOV R73, UR4 ;  /* 0x0000000400497c02 */ /* 0x002fce0008000f00 */
.L_x_0:
[----:B------:R-:W2:Y:S02]  /*0170*/  LDCU.64 UR4, c[0x0][0x8b0] ;  /* 0x00011600ff0477ac */ /* 0x000ea40008000a00 */
[----:B--2---:R-:W-:-:S04]  /*0180*/  UISETP.NE.U32.AND UP0, UPT, UR4, URZ, UPT ;  /* 0x000000ff0400728c */ /* 0x004fc8000bf05070 */
[----:B------:R-:W-:-:S09]  /*0190*/  UISETP.NE.AND.EX UP0, UPT, UR5, URZ, UPT, UP0 ;  /* 0x000000ff0500728c */ /* 0x000fd2000bf05300 */
[----:B------:R-:W-:Y:S05]  /*01a0*/  BRA.U UP0, `(.L_x_2) ;  /* 0x0000000100287547 */ /* 0x000fea000b800000 */
[----:B------:R-:W2:Y:S02]  /*01b0*/  LDCU.64 UR4, c[0x0][0x8a8] ;  /* 0x00011500ff0477ac */ /* 0x000ea40008000a00 */
[----:B--2---:R-:W-:-:S04]  /*01c0*/  UISETP.NE.U32.AND UP0, UPT, UR4, URZ, UPT ;  /* 0x000000ff0400728c */ /* 0x004fc8000bf05070 */
[----:B------:R-:W-:-:S09]  /*01d0*/  UISETP.NE.AND.EX UP0, UPT, UR5, URZ, UPT, UP0 ;  /* 0x000000ff0500728c */ /* 0x000fd2000bf05300 */
[----:B------:R-:W-:Y:S05]  /*01e0*/  BRA.U !UP0, `(.L_x_3) ;  /* 0x0000000108107547 */ /* 0x000fea000b800000 */
[----:B------:R-:W2:Y:S01]  /*01f0*/  LDC.64 R70, c[0x0][0x8a8] ;  /* 0x00022a00ff467b82 */ /* 0x000ea20000000a00 */
[----:B------:R-:W2:Y:S02]  /*0200*/  LDCU.64 UR4, c[0x0][0x358] ;  /* 0x00006b00ff0477ac */ /* 0x000ea40008000a00 */
[----:B--2---:R2:W5:Y:S01]  /*0210*/  LDG.E R70, desc[UR4][R70.64] ;  /* 0x0000000446467981 */ /* 0x004562000c1e1900 */
[----:B------:R-:W-:Y:S05]  /*0220*/  BRA `(.L_x_2) ;  /* 0x0000000000087947 */ /* 0x000fea0003800000 */
.L_x_3:
[----:B------:R-:W2:Y:S02]  /*0230*/  LDCU UR4, c[0x0][0x8a0] ;  /* 0x00011400ff0477ac */ /* 0x000ea40008000800 */
[----:B--2---:R-:W-:Y:S02]  /*0240*/  MOV R70, UR4 ;  /* 0x0000000400467c02 */ /* 0x004fe40008000f00 */
.L_x_2:
[----:B------:R-:W-:Y:S01]  /*0250*/  IMAD.U32 R0, RZ, RZ, UR17 ;  /* 0x00000011ff007e24 */ /* 0x000fe2000f8e00ff */
[----:B------:R-:W-:Y:S04]  /*0260*/  BSSY.RECONVERGENT B0, `(.L_x_4) ;  /* 0x000000c000007945 */ /* 0x000fe80003800200 */
[C---:B------:R-:W-:Y:S02]  /*0270*/  ISETP.NE.OR P1, PT, R0.reuse, 0x1, !P3 ;  /* 0x000000010000780c */ /* 0x040fe40005f25670 */
[----:B------:R-:W-:-:S11]  /*0280*/  ISETP.NE.OR P0, PT, R0, 0x3, !P3 ;  /* 0x000000030000780c */ /* 0x000fd60005f05670 */
[----:B------:R-:W-:Y:S05]  /*0290*/  @P1 BRA `(.L_x_5) ;  /* 0x0000000000201947 */ /* 0x000fea0003800000 */
[----:B------:R-:W3:Y:S02]  /*02a0*/  LDCU.64 UR4, c[0x0][0x348] ;  /* 0x00006900ff0477ac */ /* 0x000ee40008000a00 */
[----:B---3--:R-:W-:Y:S02]  /*02b0*/  UIADD3 UR6, UP1, UPT, UR4, 0x80, URZ ;  /* 0x0000008004067890 */ /* 0x008fe4000ff3e0ff */
[----:B------:R-:W-:Y:S02]  /*02c0*/  UIADD3 UR4, UP0, UPT, UR4, 0x180, URZ ;  /* 0x0000018004047890 */ /* 0x000fe4000ff1e0ff */
[----:B------:R-:W-:Y:S02]  /*02d0*/  UIADD3.X UR7, UPT, UPT, URZ, UR5, URZ, UP1, !UPT ;  /* 0x00000005ff077290 */ /* 0x000fe40008ffe4ff */
[----:B------:R-:W-:-:S07]  /*02e0*/  UIADD3.X UR5, UPT, UPT, URZ, UR5, URZ, UP0, !UPT ;  /* 0x00000005ff057290 */ /* 0x000fce00087fe4ff */
[----:B------:R3:W-:Y:S02]  /*02f0*/  UTMACCTL.PF [UR6] ;  /* 0x00000000060079b9 */ /* 0x0007e40008040000 */
[----:B------:R3:W-:Y:S02]  /*0300*/  UTMACCTL.PF [UR4] ;  /* 0x00000000040079b9 */ /* 0x0007e40008040000 */
[----:B---3--:R-:W-:Y:S01]  /*0310*/  NOP ;  /* 0x0000000000007918 */ /* 0x008fe20000000000 */
.L_x_5:
[----:B------:R-:W-:Y:S05]  /*0320*/  BSYNC.RECONVERGENT B0 ;  /* 0x0000000000007941 */ /* 0x000fea0003800200 */
.L_x_4:
[----:B------:R-:W-:Y:S04]  /*0330*/  BSSY.RECONVERGENT B0, `(.L_x_6) ;  /* 0x000000a000007945 */ /* 0x000fe80003800200 */
        /* <DEDUP_REMOVED lines=9> */
.L_x_7:
[----:B------:R-:W-:Y:S05]  /*03d0*/  BSYNC.RECONVERGENT B0 ;  /* 0x0000000000007941 */ /* 0x000fea0003800200 */
.L_x_6:
[----:B------:R-:W3:Y:S01]  /*03e0*/  LDCU.64 UR4, c[0x0][0x888] ;  /* 0x00011100ff0477ac */ /* 0x000ee20008000a00 */
[----:B------:R-:W-:Y:S02]  /*03f0*/  UISETP.EQ.U32.AND UP1, UPT, UR8, URZ, UPT ;  /* 0x000000ff0800728c */ /* 0x000fe4000bf22070 */
[----:B------:R-:W-:Y:S02]  /*0400*/  UPLOP3.LUT UP3, UPT, UPT, UPT, UPT, 0x80, 0x8 ;  /* 0x000000000008789c */ /* 0x000fe40003f6f070 */
[----:B---3--:R-:W-:-:S04]  /*0410*/  UISETP.NE.U32.AND UP0, UPT, UR4, URZ, UPT ;  /* 0x000000ff0400728c */ /* 0x008fc8000bf05070 */
[----:B------:R-:W-:-:S04]  /*0420*/  UISETP.NE.AND.EX UP0, UPT, UR5, URZ, UPT, UP0 ;  /* 0x000000ff0500728c */ /* 0x000fc8000bf05300 */
[----:B------:R-:W-:-:S04]  /*0430*/  UISETP.EQ.OR.EX UP2, UPT, UR9, URZ, !UP0, UP1 ;  /* 0x000000ff0900728c */ /* 0x000fc8000c742710 */
[----:B------:R-:W-:-:S06]  /*0440*/  UP2UR UR4, UPR, URZ, 0x4 ;  /* 0x00000004ff047883 */ /* 0x000fcc0008000000 */
[----:B------:R-:W-:Y:S01]  /*0450*/  MOV R161, UR4 ;  /* 0x0000000400a17c02 */ /* 0x000fe20008000f00 */
[----:B------:R-:W-:Y:S06]  /*0460*/  BRA.U !UP2, `(.L_x_8) ;  /* 0x000000010a207547 */ /* 0x000fec000b800000 */
[----:B------:R-:W-:Y:S01]  /*0470*/  UISETP.NE.U32.AND UP1, UPT, UR8, URZ, UPT ;  /* 0x000000ff0800728c */ /* 0x000fe2000bf25070 */
[----:B-----5:R-:W-:Y:S01]  /*0480*/  FSETP.NEU.AND P0, PT, R73, RZ, PT ;  /* 0x000000ff4900720b */ /* 0x020fe20003f0d000 */
[----:B------:R-:W-:Y:S02]  /*0490*/  USEL UR4, URZ, 0xffffffff, UP0 ;  /* 0xffffffffff047887 */ /* 0x000fe40008000000 */
[----:B------:R-:W-:-:S10]  /*04a0*/  UISETP.NE.AND.EX UP1, UPT, UR9, URZ, UPT, UP1 ;  /* 0x000000ff0900728c */ /* 0x000fd4000bf25310 */
[----:B------:R-:W-:Y:S01]  /*04b0*/  VOTEU.ANY UP0, P0 ;  /* 0x0000000000ff7886 */ /* 0x000fe20000000100 */
[----:B------:R-:W-:-:S04]  /*04c0*/  @!UP1 USEL UR4, URZ, 0xffffffff, UP0 ;  /* 0xffffffffff049887 */ /* 0x000fc80008000000 */
[----:B------:R-:W-:-:S04]  /*04d0*/  ULOP3.LUT UR4, UR4, 0x1, URZ, 0xc0, !UPT ;  /* 0x0000000104047892 */ /* 0x000fc8000f8ec0ff */
[----:B------:R-:W-:-:S11]  /*04e0*/  UISETP.NE.U32.AND UP3, UPT, UR4, 0x1, UPT ;  /* 0x000000010400788c */ /* 0x000fd6000bf65070 */
.L_x_8:
[----:B-1----:R-:W1:Y:S01]  /*04f0*/  SHFL.IDX PT, R2, R159, RZ, 0x1f ;  /* 0x00001fff9f027589 */ /* 0x002e6200000e0000 */
[----:B------:R-:W-:-:S04]  /*0500*/  UISETP.NE.AND UP0, UPT, UR17, 0x2, UPT ;  /* 0x000000021100788c */ /* 0x000fc8000bf05270 */
[----:B------:R-:W-:Y:S01]  /*0510*/  USEL UR37, URZ, 0x1, UP0 ;  /* 0x00000001ff257887 */ /* 0x000fe20008000000 */
[----:B-1----:R-:W-:-:S13]  /*0520*/  ISETP.NE.AND P0, PT, R2, RZ, PT ;  /* 0x000000ff0200720c */ /* 0x002fda0003f05270 */
[----:B------:R-:W-:Y:S05]  /*0530*/  @P0 BRA `(.L_x_9) ;  /* 0x0000000400040947 */ /* 0x000fea0003800000 */
[----:B------:R-:W-:Y:S01]  /*0540*/  ELECT P0, URZ, PT ;  /* 0x0000000000ff782f */ /* 0x000fe20003800000 */
[----:B------:R-:W-:-:S12]  /*0550*/  BSSY.RECONVERGENT B0, `(.L_x_9) ;  /* 0x000003f000007945 */ /* 0x000fd80003800200 */
[----:B------:R-:W-:Y:S05]  /*0560*/  @!P0 BRA `(.L_x_10) ;  /* 0x0000000000f48947 */ /* 0x000fea0003800000 */
[----:B------:R-:W1:Y:S01]  /*0570*/  S2UR UR4, SR_CgaCtaId ;  /* 0x00000000000479c3 */ /* 0x000e620000008800 */
[----:B------:R-:W-:Y:S01]  /*0580*/  UMOV UR5, 0x400 ;  /* 0x0000040000057882 */ /* 0x000fe20000000000 */
[----:B------:R-:W-:Y:S01]  /*0590*/  UMOV UR8, 0x1 ;  /* 0x0000000100087882 */ /* 0x000fe20000000000 */
[----:B------:R-:W-:Y:S01]  /*05a0*/  UMOV UR6, 0x8 ;  /* 0x0000000800067882 */ /* 0x000fe20000000000 */
[----:B------:R-:W-:-:S04]  /*05b0*/  UIADD3 UR8, UPT, UPT, -UR8, 0x100000, URZ ;  /* 0x0010000008087890 */ /* 0x000fc8000fffe1ff */
[----:B------:R-:W-:Y:S02]  /*05c0*/  USHF.L.U32 UR9, UR8, 0xb, URZ ;  /* 0x0000000b08097899 */ /* 0x000fe400080006ff */
[----:B------:R-:W-:Y:S02]  /*05d0*/  USHF.L.U32 UR8, UR8, 0x1, URZ ;  /* 0x0000000108087899 */ /* 0x000fe400080006ff */
[----:B------:R-:W-:-:S04]  /*05e0*/  UIADD3 UR6, UPT, UPT, -UR6, 0x100000, URZ ;  /* 0x0010000006067890 */ /* 0x000fc8000fffe1ff */
[----:B------:R-:W-:Y:S02]  /*05f0*/  USHF.L.U32 UR7, UR6, 0xb, URZ ;  /* 0x0000000b06077899 */ /* 0x000fe400080006ff */
[----:B------:R-:W-:Y:S02]  /*0600*/  USHF.L.U32 UR6, UR6, 0x1, URZ ;  /* 0x0000000106067899 */ /* 0x000fe400080006ff */
[----:B-1----:R-:W-:Y:S01]  /*0610*/  ULEA UR4, UR4, UR5, 0x18 ;  /* 0x0000000504047291 */ /* 0x002fe2000f8ec0ff */
[----:B------:R-:W1:Y:S11]  /*0620*/  FENCE.VIEW.ASYNC.S ;  /* 0x00000000000073c6 */ /* 0x000e760000000000 */
[----:B-1----:R1:W3:Y:S01]  /*0630*/  SYNCS.EXCH.64 URZ, [UR4], UR8 ;  /* 0x0000000804ff75b2 */ /* 0x0022e20008000100 */
[----:B------:R1:W4:Y:S01]  /*0640*/  SYNCS.EXCH.64 URZ, [UR4+0xc0], UR6 ;  /* 0x0000c00604ff75b2 */ /* 0x0003220008000100 */
[----:B------:R1:W1:Y:S01]  /*0650*/  SYNCS.EXCH.64 URZ, [UR4+0x8], UR8 ;  /* 0x0000080804ff75b2 */ /* 0x0002620008000100 */
        /* <DEDUP_REMOVED lines=45> */
[----:B---34-:R-:W-:Y:S01]  /*0930*/  NOP ;  /* 0x0000000000007918 */ /* 0x018fe20000000000 */
.L_x_10:
[----:B-1----:R-:W-:Y:S05]  /*0940*/  BSYNC.RECONVERGENT B0 ;  /* 0x0000000000007941 */ /* 0x002fea0003800200 */
.L_x_9:
[----:B------:R-:W1:Y:S01]  /*0950*/  SHFL.IDX PT, R2, R159, RZ, 0x1f ;  /* 0x00001fff9f027589 */ /* 0x000e6200000e0000 */
[----:B------:R-:W-:Y:S01]  /*0960*/  NOP ;  /* 0x0000000000007918 */ /* 0x000fe20000000000 */
[----:B-1----:R-:W-:-:S13]  /*0970*/  ISETP.NE.AND P0, PT, R2, 0x1, PT ;  /* 0x000000010200780c */ /* 0x002fda0003f05270 */
[----:B------:R-:W-:Y:S05]  /*0980*/  @P0 BRA `(.L_x_11) ;  /* 0x0000000000480947 */ /* 0x000fea0003800000 */
        /* <DEDUP_REMOVED lines=9> */
[----:B------:R-:W-:Y:S01]  /*0a20*/  USHF.L.U32 UR6, UR6, 0x1, URZ ;  /* 0x0000000106067899 */ /* 0x000fe200080006ff */
[----:B------:R-:W-:Y:S01]  /*0a30*/  ELECT P0, URZ, PT ;  /* 0x0000000000ff782f */ /* 0x000fe20003800000 */
[----:B-1----:R-:W-:Y:S01]  /*0a40*/  ULEA UR4, UR4, UR5, 0x18 ;  /* 0x0000000504047291 */ /* 0x002fe2000f8ec0ff */
[----:B------:R-:W1:Y:S11]  /*0a50*/  FENCE.VIEW.ASYNC.S ;  /* 0x00000000000073c6 */ /* 0x000e760000000000 */
[----:B-1----:R1:W3:Y:S01]  /*0a60*/  SYNCS.EXCH.64 URZ, [UR4+0x180], UR8 ;  /* 0x0001800804ff75b2 */ /* 0x0022e20008000100 */
[----:B------:R1:W4:Y:S01]  /*0a70*/  SYNCS.EXCH.64 URZ, [UR4+0x190], UR6 ;  /* 0x0001900604ff75b2 */ /* 0x0003220008000100 */
[----:B------:R1:W1:Y:S01]  /*0a80*/  SYNCS.EXCH.64 URZ, [UR4+0x188], UR8 ;  /* 0x0001880804ff75b2 */ /* 0x0002620008000100 */
[----:B------:R1:W1:Y:S01]  /*0a90*/  SYNCS.EXCH.64 URZ, [UR4+0x198], UR6 ;  /* 0x0001980604ff75b2 */ /* 0x0002620008000100 */
[----:B------:R-:W-:Y:S01]  /*0aa0*/  NOP ;  /* 0x0000000000007918 */ /* 0x000fe20000000000 */
.L_x_11:
[----:B------:R-:W2:Y:S01]  /*0ab0*/  SHFL.IDX PT, R2, R159, RZ, 0x1f ;  /* 0x00001fff9f027589 */ /* 0x000ea200000e0000 */
[----:B------:R-:W-:Y:S01]  /*0ac0*/  NOP ;  /* 0x0000000000007918 */ /* 0x000fe20000000000 */
[----:B--2---:R-:W-:-:S13]  /*0ad0*/  ISETP.NE.AND P0, PT, R2, 0x3, PT ;  /* 0x000000030200780c */ /* 0x004fda0003f05270 */
[----:B------:R-:W-:Y:S05]  /*0ae0*/  @P0 BRA `(.L_x_12) ;  /* 0x0000000000300947 */ /* 0x000fea0003800000 */
[----:B-1----:R-:W1:Y:S01]  /*0af0*/  S2UR UR6, SR_CgaCtaId ;  /* 0x00000000000679c3 */ /* 0x002e620000008800 */
[----:B------:R-:W-:Y:S01]  /*0b00*/  UMOV UR4, 0x400 ;  /* 0x0000040000047882 */ /* 0x000fe20000000000 */
[----:B------:R-:W-:Y:S01]  /*0b10*/  UMOV UR5, 0x20 ;  /* 0x0000002000057882 */ /* 0x000fe20000000000 */
[----:B------:R-:W-:Y:S01]  /*0b20*/  ELECT P0, URZ, PT ;  /* 0x0000000000ff782f */ /* 0x000fe20003800000 */
[----:B-1----:R-:W-:Y:S02]  /*0b30*/  ULEA UR6, UR6, UR4, 0x18 ;  /* 0x0000000406067291 */ /* 0x002fe4000f8ec0ff */
[----:B------:R-:W-:-:S04]  /*0b40*/  UIADD3 UR4, UPT, UPT, -UR5, 0x100000, URZ ;  /* 0x0010000005047890 */ /* 0x000fc8000fffe1ff */
[----:B------:R-:W-:Y:S02]  /*0b50*/  USHF.L.U32 UR5, UR4, 0xb, URZ ;  /* 0x0000000b04057899 */ /* 0x000fe400080006ff */
[----:B------:R-:W-:Y:S01]  /*0b60*/  USHF.L.U32 UR4, UR4, 0x1, URZ ;  /* 0x0000000104047899 */ /* 0x000fe200080006ff */
[----:B------:R-:W1:Y:S11]  /*0b70*/  FENCE.VIEW.ASYNC.S ;  /* 0x00000000000073c6 */ /* 0x000e760000000000 */
[----:B-1----:R2:W1:Y:S01]  /*0b80*/  SYNCS.EXCH.64 URZ, [UR6+0x1a0], UR4 ;  /* 0x0001a00406ff75b2 */ /* 0x0024620008000100 */
[----:B------:R2:W1:Y:S02]  /*0b90*/  SYNCS.EXCH.64 URZ, [UR6+0x1a8], UR4 ;  /* 0x0001a80406ff75b2 */ /* 0x0004640008000100 */
[----:B--2---:R-:W-:Y:S01]  /*0ba0*/  NOP ;  /* 0x0000000000007918 */ /* 0x004fe20000000000 */
.L_x_12:
[----:B------:R-:W2:Y:S01]  /*0bb0*/  SHFL.IDX PT, R2, R159, RZ, 0x1f ;  /* 0x00001fff9f027589 */ /* 0x000ea200000e0000 */
[----:B------:R-:W-:Y:S01]  /*0bc0*/  NOP ;  /* 0x0000000000007918 */ /* 0x000fe20000000000 */
[----:B--2---:R-:W-:-:S13]  /*0bd0*/  ISETP.NE.AND P0, PT, R2, 0x4, PT ;  /* 0x000000040200780c */ /* 0x004fda0003f05270 */
[----:B------:R-:W-:Y:S05]  /*0be0*/  @P0 BRA `(.L_x_13) ;  /* 0x00000000004c0947 */ /* 0x000fea0003800000 */
[----:B-1----:R-:W1:Y:S01]  /*0bf0*/  S2UR UR6, SR_CgaCtaId ;  /* 0x00000000000679c3 */ /* 0x002e620000008800 */
[----:B------:R-:W-:Y:S01]  /*0c00*/  UMOV UR4, 0x720 ;  /* 0x0000072000047882 */ /* 0x000fe20000000000 */
[----:B------:R-:W-:Y:S01]  /*0c10*/  UMOV UR5, 0x400 ;  /* 0x0000040000057882 */ /* 0x000fe20000000000 */
[----:B------:R-:W-:Y:S01]  /*0c20*/  USEL UR4, UR4, 0x620, UP3 ;  /* 0x0000062004047887 */ /* 0x000fe20009800000 */
[----:B------:R-:W-:Y:S01]  /*0c30*/  UMOV UR8, 0x1 ;  /* 0x0000000100087882 */ /* 0x000fe20000000000 */
[----:B------:R-:W-:Y:S01]  /*0c40*/  ELECT P0, URZ, PT ;  /* 0x0000000000ff782f */ /* 0x000fe20003800000 */
[----:B------:R-:W-:-:S04]  /*0c50*/  UIADD3 UR8, UPT, UPT, -UR8, 0x100000, URZ ;  /* 0x0010000008087890 */ /* 0x000fc8000fffe1ff */
[----:B------:R-:W-:Y:S02]  /*0c60*/  USHF.L.U32 UR9, UR8, 0xb, URZ ;  /* 0x0000000b08097899 */ /* 0x000fe400080006ff */
[----:B------:R-:W-:Y:S02]  /*0c70*/  USHF.L.U32 UR8, UR8, 0x1, URZ ;  /* 0x0000000108087899 */ /* 0x000fe400080006ff */
[----:B-1----:R-:W-:Y:S02]  /*0c80*/  ULEA UR6, UR6, UR5, 0x18 ;  /* 0x0000000506067291 */ /* 0x002fe4000f8ec0ff */
[----:B------:R-:W-:-:S04]  /*0c90*/  UIADD3 UR4, UPT, UPT, -UR4, 0x100000, URZ ;  /* 0x0010000004047890 */ /* 0x000fc8000fffe1ff */
[----:B------:R-:W-:Y:S02]  /*0ca0*/  USHF.L.U32 UR5, UR4, 0xb, URZ ;  /* 0x0000000b04057899 */ /* 0x000fe400080006ff */
[----:B------:R-:W-:Y:S01]  /*0cb0*/  USHF.L.U32 UR4, UR4, 0x1, URZ ;  /* 0x0000000104047899 */ /* 0x000fe200080006ff */
[----:B------:R-:W1:Y:S03]  /*0cc0*/  FENCE.VIEW.ASYNC.S ;  /* 0x00000000000073c6 */ /* 0x000e660000000000 */
[----:B-1----:R2:W1:Y:S08]  /*0cd0*/  SYNCS.EXCH.64 URZ, [UR6+0x1b0], UR8 ;  /* 0x0001b00806ff75b2 */ /* 0x0024700008000100 */
[----:B------:R2:W1:Y:S01]  /*0ce0*/  SYNCS.EXCH.64 URZ, [UR6+0x1c0], UR4 ;  /* 0x0001c00406ff75b2 */ /* 0x0004620008000100 */
[----:B------:R2:W1:Y:S01]  /*0cf0*/  SYNCS.EXCH.64 URZ, [UR6+0x1b8], UR8 ;  /* 0x0001b80806ff75b2 */ /* 0x0004620008000100 */
[----:B------:R2:W1:Y:S02]  /*0d00*/  SYNCS.EXCH.64 URZ, [UR6+0x1c8], UR4 ;  /* 0x0001c80406ff75b2 */ /* 0x0004640008000100 */
[----:B--2---:R-:W-:Y:S01]  /*0d10*/  NOP ;  /* 0x0000000000007918 */ /* 0x004fe20000000000 */
.L_x_13:
[----:B------:R-:W2:Y:S01]  /*0d20*/  SHFL.IDX PT, R2, R159, RZ, 0x1f ;  /* 0x00001fff9f027589 */ /* 0x000ea200000e0000 */
[----:B------:R-:W-:Y:S01]  /*0d30*/  NOP ;  /* 0x0000000000007918 */ /* 0x000fe20000000000 */
[----:B--2---:R-:W-:-:S13]  /*0d40*/  ISETP.NE.AND P0, PT, R2, 0x5, PT ;  /* 0x000000050200780c */ /* 0x004fda0003f05270 */
[----:B------:R-:W-:Y:S05]  /*0d50*/  @P0 BRA `(.L_x_14) ;  /* 0x0000000000580947 */ /* 0x000fea0003800000 */
[----:B-1----:R-:W1:Y:S01]  /*0d60*/  S2UR UR4, SR_CgaCtaId ;  /* 0x00000000000479c3 */ /* 0x002e620000008800 */
        /* <DEDUP_REMOVED lines=12> */
[----:B-1----:R2:W1:Y:S01]  /*0e30*/  SYNCS.EXCH.64 URZ, [UR4+0x1d0], UR8 ;  /* 0x0001d00804ff75b2 */ /* 0x0024620008000100 */
[----:B------:R2:W1:Y:S01]  /*0e40*/  SYNCS.EXCH.64 URZ, [UR4+0x1f0], UR6 ;  /* 0x0001f00604ff75b2 */ /* 0x0004620008000100 */
[----:B------:R2:W1:Y:S01]  /*0e50*/  SYNCS.EXCH.64 URZ, [UR4+0x1d8], UR8 ;  /* 0x0001d80804ff75b2 */ /* 0x0004620008000100 */
[----:B------:R2:W1:Y:S01]  /*0e60*/  SYNCS.EXCH.64 URZ, [UR4+0x1f8], UR6 ;  /* 0x0001f80604ff75b2 */ /* 0x0004620008000100 */
[----:B------:R2:W1:Y:S01]  /*0e70*/  SYNCS.EXCH.64 URZ, [UR4+0x1e0], UR8 ;  /* 0x0001e00804ff75b2 */ /* 0x0004620008000100 */
[----:B------:R2:W1:Y:S01]  /*0e80*/  SYNCS.EXCH.64 URZ, [UR4+0x200], UR6 ;  /* 0x0002000604ff75b2 */ /* 0x0004620008000100 */
[----:B------:R2:W1:Y:S01]  /*0e90*/  SYNCS.EXCH.64 URZ, [UR4+0x1e8], UR8 ;  /* 0x0001e80804ff75b2 */ /* 0x0004620008000100 */
[----:B------:R2:W1:Y:S02]  /*0ea0*/  SYNCS.EXCH.64 URZ, [UR4+0x208], UR6 ;  /* 0x0002080604ff75b2 */ /* 0x0004640008000100 */
[----:B--2---:R-:W-:Y:S01]  /*0eb0*/  NOP ;  /* 0x0000000000007918 */ /* 0x004fe20000000000 */
.L_x_14:
[----:B------:R-:W2:Y:S01]  /*0ec0*/  SHFL.IDX PT, R2, R159, RZ, 0x1f ;  /* 0x00001fff9f027589 */ /* 0x000ea200000e0000 */
[----:B------:R-:W1:Y:S01]  /*0ed0*/  S2UR UR45, SR_CgaCtaId ;  /* 0x00000000002d79c3 */ /* 0x000e620000008800 */
[----:B------:R-:W-:Y:S01]  /*0ee0*/  NOP ;  /* 0x0000000000007918 */ /* 0x000fe20000000000 */
[----:B--2---:R-:W-:-:S13]  /*0ef0*/  ISETP.NE.AND P0, PT, R2, 0x3, PT ;  /* 0x000000030200780c */ /* 0x004fda0003f05270 */
[----:B-1----:R-:W-:Y:S05]  /*0f00*/  @P0 BRA `(.L_x_15) ;  /* 0x0000000000340947 */ /* 0x002fea0003800000 */
[----:B------:R-:W-:Y:S01]  /*0f10*/  UMOV UR4, 0x400 ;  /* 0x0000040000047882 */ /* 0x000fe20000000000 */
[----:B------:R-:W-:Y:S01]  /*0f20*/  UMOV UR6, 0x20 ;  /* 0x0000002000067882 */ /* 0x000fe20000000000 */
[----:B------:R-:W-:Y:S02]  /*0f30*/  ULEA UR4, UR45, UR4, 0x18 ;  /* 0x000000042d047291 */ /* 0x000fe4000f8ec0ff */
[----:B------:R-:W-:-:S04]  /*0f40*/  UIADD3 UR6, UPT, UPT, -UR6, 0x100000, URZ ;  /* 0x0010000006067890 */ /* 0x000fc8000fffe1ff */
[----:B------:R-:W-:Y:S02]  /*0f50*/  USHF.L.U32 UR7, UR6, 0xb, URZ ;  /* 0x0000000b06077899 */ /* 0x000fe400080006ff */
[----:B------:R-:W-:Y:S01]  /*0f60*/  USHF.L.U32 UR6, UR6, 0x1, URZ ;  /* 0x0000000106067899 */ /* 0x000fe200080006ff */
[----:B------:R-:W-:Y:S01]  /*0f70*/  ELECT P0, URZ, PT ;  /* 0x0000000000ff782f */ /* 0x000fe20003800000 */
[----:B------:R-:W1:Y:S10]  /*0f80*/  FENCE.VIEW.ASYNC.S ;  /* 0x00000000000073c6 */ /* 0x000e740000000000 */
[----:B-1----:R1:W2:Y:S01]  /*0f90*/  SYNCS.EXCH.64 URZ, [UR4+0x210], UR6 ;  /* 0x0002100604ff75b2 */ /* 0x0022a20008000100 */
[----:B------:R1:W1:Y:S01]  /*0fa0*/  SYNCS.EXCH.64 URZ, [UR4+0x220], UR6 ;  /* 0x0002200604ff75b2 */ /* 0x0002620008000100 */
[----:B------:R1:W1:Y:S01]  /*0fb0*/  SYNCS.EXCH.64 URZ, [UR4+0x218], UR6 ;  /* 0x0002180604ff75b2 */ /* 0x0002620008000100 */
[----:B------:R1:W1:Y:S01]  /*0fc0*/  SYNCS.EXCH.64 URZ, [UR4+0x228], UR6 ;  /* 0x0002280604ff75b2 */ /* 0x0002620008000100 */
[----:B------:R-:W-:Y:S01]  /*0fd0*/  NOP ;  /* 0x0000000000007918 */ /* 0x000fe20000000000 */
.L_x_15:
[----:B-1----:R-:W1:Y:S01]  /*0fe0*/  LDCU UR4, c[0x0][0x36c] ;  /* 0x00006d80ff0477ac */ /* 0x002e620008000800 */
[----:B------:R-:W-:Y:S01]  /*0ff0*/  ISETP.NE.OR P3, PT, R0, 0x2, !P3 ;  /* 0x000000020000780c */ /* 0x000fe20005f65670 */
[----:B------:R-:W-:Y:S01]  /*1000*/  NOP ;  /* 0x0000000000007918 */ /* 0x000fe20000000000 */
[----:B------:R-:W-:Y:S01]  /*1010*/  LOP3.LUT R0, R170, 0x1f, RZ, 0xc0, !PT ;  /* 0x0000001faa007812 */ /* 0x000fe200078ec0ff */
[----:B------:R-:W-:Y:S02]  /*1020*/  UISETP.NE.AND UP4, UPT, UR17, URZ, UPT ;  /* 0x000000ff1100728c */ /* 0x000fe4000bf85270 */
[----:B-1----:R-:W-:-:S09]  /*1030*/  UISETP.EQ.U32.AND UP5, UPT, UR4, 0x1, UPT ;  /* 0x000000010400788c */ /* 0x002fd2000bfa2070 */
[----:B------:R-:W-:Y:S05]  /*1040*/  BRA.U !UP5, `(.L_x_16) ;  /* 0x000000010d087547 */ /* 0x000fea000b800000 */
[----:B--234-:R-:W-:Y:S01]  /*1050*/  UCGABAR_ARV ;  /* 0x00000000000079c7 */ /* 0x01cfe20008000000 */
[----:B------:R-:W-:Y:S05]  /*1060*/  BRA `(.L_x_17) ;  /* 0x0000000000047947 */ /* 0x000fea0003800000 */
.L_x_16:
[----:B--234-:R-:W-:Y:S01]  /*1070*/  NOP ;  /* 0x0000000000007918 */ /* 0x01cfe20000000000 */
.L_x_17:
[----:B------:R-:W1:Y:S01]  /*1080*/  S2UR UR7, SR_CTAID.X ;  /* 0x00000000000779c3 */ /* 0x000e620000002500 */
[----:B------:R-:W-:-:S05]  /*1090*/  CS2R.32 R160, SR_CgaSize ;  /* 0x0000000000a07805 */ /* 0x000fca0000008a00 */
[----:B------:R-:W-:-:S05]  /*10a0*/  IMAD R160, R160, -0xa0, RZ ;  /* 0xffffff60a0a07824 */ /* 0x000fca00078e02ff */
[----:B------:R-:W-:-:S14]  /*10b0*/  R2UR UR5, R160 ;  /* 0x00000000a00572ca */ /* 0x000fdc00000e0000 */
[----:B------:R-:W2:Y:S01]  /*10c0*/  LDCU UR5, c[0x0][UR5+0x2b0] ;  /* 0x00005600050577ac */ /* 0x000ea20008000800 */
[----:B------:R-:W-:-:S05]  /*10d0*/  CS2R.32 R160, SR_CgaSize ;  /* 0x0000000000a07805 */ /* 0x000fca0000008a00 */
[----:B------:R-:W-:-:S05]  /*10e0*/  IMAD R160, R160, -0xa0, RZ ;  /* 0xffffff60a0a07824 */ /* 0x000fca00078e02ff */
[----:B------:R-:W-:-:S14]  /*10f0*/  R2UR UR4, R160 ;  /* 0x00000000a00472ca */ /* 0x000fdc00000e0000 */
[----:B------:R-:W3:Y:S01]  /*1100*/  LDCU UR4, c[0x0][UR4+0x2b4] ;  /* 0x00005680040477ac */ /* 0x000ee20008000800 */
[----:B------:R-:W4:Y:S01]  /*1110*/  S2UR UR8, SR_CTAID.Y ;  /* 0x00000000000879c3 */ /* 0x000f220000002600 */
[----:B------:R-:W-:-:S05]  /*1120*/  CS2R.32 R160, SR_CgaSize ;  /* 0x0000000000a07805 */ /* 0x000fca0000008a00 */
[----:B------:R-:W-:-:S05]  /*1130*/  IMAD R160, R160, -0xa0, RZ ;  /* 0xffffff60a0a07824 */ /* 0x000fca00078e02ff */
[----:B------:R-:W-:-:S14]  /*1140*/  R2UR UR9, R160 ;  /* 0x00000000a00972ca */ /* 0x000fdc00000e0000 */
[----:B------:R-:W3:Y:S01]  /*1150*/  LDCU UR9, c[0x0][UR9+0x2a0] ;  /* 0x00005400090977ac */ /* 0x000ee20008000800 */
[----:B------:R-:W3:Y:S01]  /*1160*/  LDCU UR21, c[0x0][0xb24] ;  /* 0x00016480ff1577ac */ /* 0x000ee20008000800 */
[----:B------:R-:W1:Y:S01]  /*1170*/  S2UR UR36, SR_CTAID.Z ;  /* 0x00000000002479c3 */ /* 0x000e620000002700 */
[----:B------:R-:W-:-:S05]  /*1180*/  CS2R.32 R160, SR_CgaSize ;  /* 0x0000000000a07805 */ /* 0x000fca0000008a00 */
[----:B------:R-:W-:-:S05]  /*1190*/  IMAD R160, R160, -0xa0, RZ ;  /* 0xffffff60a0a07824 */ /* 0x000fca00078e02ff */
[----:B------:R-:W-:-:S14]  /*11a0*/  R2UR UR63, R160 ;  /* 0x00000000a03f72ca */ /* 0x000fdc00000e0000 */
[----:B------:R-:W3:Y:S01]  /*11b0*/  LDCU UR63, c[0x0][UR63+0x2a4] ;  /* 0x000054803f3f77ac */ /* 0x000ee20008000800 */
[----:B------:R-:W3:Y:S01]  /*11c0*/  LDCU UR42, c[0x0][0xb24] ;  /* 0x00016480ff2a77ac */ /* 0x000ee20008000800 */
[----:B-1----:R-:W-:Y:S01]  /*11d0*/  I2FP.F32.U32 R3, UR7 ;  /* 0x0000000700037c45 */ /* 0x002fe20008201000 */
[----:B------:R-:W1:Y:S04]  /*11e0*/  LDCU UR28, c[0x0][0xb30] ;  /* 0x00016600ff1c77ac */ /* 0x000e680008000800 */
[----:B--2---:R-:W-:Y:S01]  /*11f0*/  FMUL R3, R3, UR5 ;  /* 0x0000000503037c20 */ /* 0x004fe20008400000 */
[----:B------:R-:W-:Y:S01]  /*1200*/  USHF.L.U32 UR26, UR45, 0x9, URZ ;  /* 0x000000092d1a7899 */ /* 0x000fe200080006ff */
[----:B----4-:R-:W-:Y:S01]  /*1210*/  I2FP.F32.U32 R2, UR8 ;  /* 0x0000000800027c45 */ /* 0x010fe20008201000 */
[----:B---3--:R-:W-:-:S03]  /*1220*/  UISETP.GE.AND UP2, UPT, UR21, 0x1, UPT ;  /* 0x000000011500788c */ /* 0x008fc6000bf46270 */
[----:B------:R-:W2:Y:S01]  /*1230*/  F2I.U32.TRUNC.NTZ R3, R3 ;  /* 0x0000000300037305 */ /* 0x000ea2000020f000 */
[----:B------:R-:W-:Y:S01]  /*1240*/  UMOV UR16, UR7 ;  /* 0x0000000700107c82 */ /* 0x000fe20008000000 */
[----:B------:R-:W-:Y:S01]  /*1250*/  FMUL R2, R2, UR4 ;  /* 0x0000000402027c20 */ /* 0x000fe20008400000 */
[----:B------:R-:W-:-:S05]  /*1260*/  UMOV UR20, UR8 ;  /* 0x0000000800147c82 */ /* 0x000fca0008000000 */
[----:B------:R-:W3:Y:S01]  /*1270*/  F2I.U32.TRUNC.NTZ R2, R2 ;  /* 0x0000000200027305 */ /* 0x000ee2000020f000 */
[----:B--2---:R-:W-:Y:S02]  /*1280*/  R2UR UR4, R3 ;  /* 0x00000000030472ca */ /* 0x004fe400000e0000 */
[----:B---3--:R-:W-:Y:S02]  /*1290*/  R2UR UR6, R2 ;  /* 0x00000000020672ca */ /* 0x008fe400000e0000 */
[----:B------:R-:W-:-:S09]  /*12a0*/  PRMT R2, RZ, 0x7610, R2 ;  /* 0x00007610ff027816 */ /* 0x000fd20000000002 */
[----:B------:R-:W-:-:S04]  /*12b0*/  UIADD3 UR5, UPT, UPT, -UR4, URZ, URZ ;  /* 0x000000ff04057290 */ /* 0x000fc8000fffe1ff */
[----:B------:R-:W-:Y:S02]  /*12c0*/  UIMAD UR5, UR9, UR5, UR7 ;  /* 0x00000005090572a4 */ /* 0x000fe4000f8e0207 */
[----:B------:R-:W-:-:S04]  /*12d0*/  UIADD3 UR4, UPT, UPT, -UR6, URZ, URZ ;  /* 0x000000ff06047290 */ /* 0x000fc8000fffe1ff */
[----:B------:R-:W-:Y:S01]  /*12e0*/  IMAD.U32 R160, RZ, RZ, UR5 ;  /* 0x00000005ffa07e24 */ /* 0x000fe2000f8e00ff */
[----:B------:R-:W-:Y:S01]  /*12f0*/  UIMAD UR63, UR63, UR4, UR8 ;  /* 0x000000043f3f72a4 */ /* 0x000fe2000f8e0208 */
[----:B-1----:R-:W-:Y:S11]  /*1300*/  BRA.U UP4, `(.L_x_18) ;  /* 0x00000001047c7547 */ /* 0x002ff6000b800000 */
[----:B------:R-:W-:Y:S01]  /*1310*/  UISETP.NE.AND UP0, UPT, UR63, 0x1, UPT ;  /* 0x000000013f00788c */ /* 0x000fe2000bf05270 */
[----:B------:R-:W-:Y:S01]  /*1320*/  R2UR UR8, R160 ;  /* 0x00000000a00872ca */ /* 0x000fe200000e0000 */
[----:B------:R-:W-:Y:S02]  /*1330*/  UISETP.NE.AND UP1, UPT, UR63, 0x2, UPT ;  /* 0x000000023f00788c */ /* 0x000fe4000bf25270 */
[----:B------:R-:W-:Y:S02]  /*1340*/  USEL UR5, URZ, 0x2, UP0 ;  /* 0x00000002ff057887 */ /* 0x000fe40008000000 */
[----:B------:R-:W-:Y:S02]  /*1350*/  UISETP.NE.AND UP0, UPT, UR63, 0x3, UPT ;  /* 0x000000033f00788c */ /* 0x000fe4000bf05270 */
[----:B------:R-:W-:Y:S02]  /*1360*/  USEL UR4, URZ, 0x4, UP1 ;  /* 0x00000004ff047887 */ /* 0x000fe40008800000 */
[----:B------:R-:W-:-:S02]  /*1370*/  UISETP.NE.AND UP1, UPT, UR63, 0x4, UPT ;  /* 0x000000043f00788c */ /* 0x000fc4000bf25270 */
[----:B------:R-:W-:Y:S02]  /*1380*/  USEL UR7, URZ, 0x8, UP0 ;  /* 0x00000008ff077887 */ /* 0x000fe40008000000 */
[----:B------:R-:W-:Y:S02]  /*1390*/  UISETP.NE.AND UP0, UPT, UR63, 0x5, UPT ;  /* 0x000000053f00788c */ /* 0x000fe4000bf05270 */
[----:B------:R-:W-:Y:S02]  /*13a0*/  USEL UR6, URZ, 0x10, UP1 ;  /* 0x00000010ff067887 */ /* 0x000fe40008800000 */
[----:B------:R-:W-:Y:S02]  /*13b0*/  UISETP.NE.AND UP1, UPT, UR63, 0x6, UPT ;  /* 0x000000063f00788c */ /* 0x000fe4000bf25270 */
[----:B------:R-:W-:Y:S02]  /*13c0*/  USEL UR11, URZ, 0x20, UP0 ;  /* 0x00000020ff0b7887 */ /* 0x000fe40008000000 */
[----:B------:R-:W-:-:S02]  /*13d0*/  UISETP.NE.AND UP0, UPT, UR63, 0x7, UPT ;  /* 0x000000073f00788c */ /* 0x000fc4000bf05270 */
[----:B------:R-:W-:Y:S02]  /*13e0*/  USEL UR12, URZ, 0x40, UP1 ;  /* 0x00000040ff0c7887 */ /* 0x000fe40008800000 */
[----:B------:R-:W-:Y:S02]  /*13f0*/  UISETP.NE.AND UP1, UPT, UR63, URZ, UPT ;  /* 0x000000ff3f00728c */ /* 0x000fe4000bf25270 */
[----:B------:R-:W-:Y:S02]  /*1400*/  USEL UR13, URZ, 0x80, UP0 ;  /* 0x00000080ff0d7887 */ /* 0x000fe40008000000 */
[----:B------:R-:W-:Y:S02]  /*1410*/  UISETP.NE.AND UP0, UPT, UR8, URZ, UPT ;  /* 0x000000ff0800728c */ /* 0x000fe4000bf05270 */
[----:B------:R-:W-:Y:S02]  /*1420*/  UISETP.EQ.OR UP1, UPT, UR8, URZ, !UP1 ;  /* 0x000000ff0800728c */ /* 0x000fe4000cf22670 */
[----:B------:R-:W-:-:S02]  /*1430*/  USEL UR9, UR5, 0x2, UP0 ;  /* 0x0000000205097887 */ /* 0x000fc40008000000 */
[----:B------:R-:W-:Y:S02]  /*1440*/  USEL UR4, UR4, 0x4, UP0 ;  /* 0x0000000404047887 */ /* 0x000fe40008000000 */
[----:B------:R-:W-:Y:S02]  /*1450*/  USEL UR5, URZ, 0x1, !UP1 ;  /* 0x00000001ff057887 */ /* 0x000fe4000c800000 */
[----:B------:R-:W-:Y:S02]  /*1460*/  USEL UR10, UR7, 0x8, UP0 ;  /* 0x00000008070a7887 */ /* 0x000fe40008000000 */
[----:B------:R-:W-:Y:S02]  /*1470*/  USEL UR8, UR6, 0x10, UP0 ;  /* 0x0000001006087887 */ /* 0x000fe40008000000 */
[----:B------:R-:W-:Y:S02]  /*1480*/  UIADD3 UR4, UPT, UPT, UR4, UR9, UR5 ;  /* 0x0000000904047290 */ /* 0x000fe4000fffe005 */
[----:B------:R-:W-:-:S02]  /*1490*/  USEL UR7, UR11, 0x20, UP0 ;  /* 0x000000200b077887 */ /* 0x000fc40008000000 */
[----:B------:R-:W-:Y:S02]  /*14a0*/  USEL UR6, UR12, 0x40, UP0 ;  /* 0x000000400c067887 */ /* 0x000fe40008000000 */
[----:B------:R-:W-:Y:S02]  /*14b0*/  UIADD3 UR4, UPT, UPT, UR8, UR10, UR4 ;  /* 0x0000000a08047290 */ /* 0x000fe4000fffe004 */
[----:B------:R-:W-:Y:S02]  /*14c0*/  USEL UR5, UR13, 0x80, UP0 ;  /* 0x000000800d057887 */ /* 0x000fe40008000000 */
[----:B------:R-:W-:-:S04]  /*14d0*/  UIADD3 UR4, UPT, UPT, UR6, UR7, UR4 ;  /* 0x0000000706047290 */ /* 0x000fc8000fffe004 */
[----:B------:R-:W-:-:S06]  /*14e0*/  UIADD3 UR4, UPT, UPT, UR4, UR5, URZ ;  /* 0x0000000504047290 */ /* 0x000fcc000fffe0ff */
[----:B------:R-:W-:Y:S02]  /*14f0*/  MOV R2, UR4 ;  /* 0x0000000400027c02 */ /* 0x000fe40008000f00 */
.L_x_18:
[----:B------:R-:W-:Y:S05]  /*1500*/  BRA.U !UP2, `(.L_x_19) ;  /* 0x000000010ad47547 */ /* 0x000fea000b800000 */
[----:B------:R-:W1:Y:S01]  /*1510*/  LDCU.128 UR12, c[0x0][0xb10] ;  /* 0x00016200ff0c77ac */ /* 0x000e620008000c00 */
[----:B------:R-:W2:Y:S01]  /*1520*/  LDCU UR6, c[0x0][0x370] ;  /* 0x00006e00ff0677ac */ /* 0x000ea20008000800 */
[----:B------:R-:W3:Y:S01]  /*1530*/  LDCU UR5, c[0x0][0x374] ;  /* 0x00006e80ff0577ac */ /* 0x000ee20008000800 */
[----:B------:R-:W4:Y:S01]  /*1540*/  LDCU UR27, c[0x0][0xb0c] ;  /* 0x00016180ff1b77ac */ /* 0x000f220008000800 */
[----:B------:R-:W4:Y:S01]  /*1550*/  LDCU UR4, c[0x0][0xb20] ;  /* 0x00016400ff0477ac */ /* 0x000f220008000800 */
[----:B------:R-:W4:Y:S01]  /*1560*/  LDCU.64 UR8, c[0x0][0xb28] ;  /* 0x00016500ff0877ac */ /* 0x000f220008000a00 */
[----:B-1----:R-:W-:Y:S02]  /*1570*/  UISETP.NE.AND UP0, UPT, UR14, 0x1, UPT ;  /* 0x000000010e00788c */ /* 0x002fe4000bf05270 */
[----:B---3--:R-:W-:Y:S02]  /*1580*/  UIMAD.WIDE.U32 UR10, UR5, UR15, URZ ;  /* 0x0000000f050a72a5 */ /* 0x008fe4000f8e00ff */
[----:B--2---:R-:W-:-:S02]  /*1590*/  UIMAD.WIDE.U32 UR22, UR6, UR12, URZ ;  /* 0x0000000c061672a5 */ /* 0x004fc4000f8e00ff */
[----:B----4-:R-:W-:Y:S02]  /*15a0*/  UISETP.NE.AND UP1, UPT, UR27, 0x1, UPT ;  /* 0x000000011b00788c */ /* 0x010fe4000bf25270 */
[----:B------:R-:W-:Y:S01]  /*15b0*/  UISETP.NE.AND UP2, UPT, UR21, 0x1, UPT ;  /* 0x000000011500788c */ /* 0x000fe2000bf45270 */
[----:B------:R-:W-:Y:S02]  /*15c0*/  UMOV UR10, UR11 ;  /* 0x0000000b000a7c82 */ /* 0x000fe40008000000 */
[----:B------:R-:W-:Y:S01]  /*15d0*/  UMOV UR22, UR23 ;  /* 0x0000001700167c82 */ /* 0x000fe20008000000 */
[----:B------:R-:W-:Y:S02]  /*15e0*/  @UP0 USHF.R.U32.HI UR5, URZ, UR4, UR10 ;  /* 0x00000004ff050299 */ /* 0x000fe4000801160a */
[----:B------:R-:W-:Y:S02]  /*15f0*/  UIMAD.WIDE.U32 UR24, UR20, UR15, URZ ;  /* 0x0000000f141872a5 */ /* 0x000fe4000f8e00ff */
[----:B------:R-:W-:-:S02]  /*1600*/  UIMAD.WIDE.U32 UR10, UR5, UR8, URZ ;  /* 0x00000008050a72a5 */ /* 0x000fc4000f8e00ff */
[----:B------:R-:W-:Y:S02]  /*1610*/  @UP1 USHF.R.U32.HI UR6, URZ, UR13, UR22 ;  /* 0x0000000dff061299 */ /* 0x000fe40008011616 */
[----:B------:R-:W-:Y:S02]  /*1620*/  UIMAD.WIDE.U32 UR18, UR16, UR12, URZ ;  /* 0x0000000c101272a5 */ /* 0x000fe4000f8e00ff */
[----:B------:R-:W-:Y:S01]  /*1630*/  UIMAD.WIDE.U32 UR22, UR6, UR8, URZ ;  /* 0x00000008061672a5 */ /* 0x000fe2000f8e00ff */
[----:B------:R-:W-:Y:S01]  /*1640*/  UMOV UR24, UR25 ;  /* 0x0000001900187c82 */ /* 0x000fe20008000000 */
[----:B------:R-:W-:Y:S01]  /*1650*/  UMOV UR10, UR11 ;  /* 0x0000000b000a7c82 */ /* 0x000fe20008000000 */
[----:B------:R-:W-:Y:S02]  /*1660*/  USHF.R.U32.HI UR24, URZ, UR4, UR24 ;  /* 0x00000004ff187299 */ /* 0x000fe40008011618 */
[----:B------:R-:W-:Y:S02]  /*1670*/  @UP2 USHF.R.U32.HI UR5, URZ, UR9, UR10 ;  /* 0x00000009ff052299 */ /* 0x000fe4000801160a */
[----:B------:R-:W-:Y:S01]  /*1680*/  UMOV UR7, UR23 ;  /* 0x0000001700077c82 */ /* 0x000fe20008000000 */
[----:B------:R-:W-:Y:S01]  /*1690*/  UMOV UR18, UR19 ;  /* 0x0000001300127c82 */ /* 0x000fe20008000000 */
[----:B------:R-:W-:-:S02]  /*16a0*/  @UP2 USHF.R.U32.HI UR6, URZ, UR9, UR7 ;  /* 0x00000009ff062299 */ /* 0x000fc40008011607 */
[----:B------:R-:W-:Y:S02]  /*16b0*/  USHF.R.U32.HI UR13, URZ, UR13, UR18 ;  /* 0x0000000dff0d7299 */ /* 0x000fe40008011612 */
[----:B------:R-:W-:Y:S02]  /*16c0*/  USEL UR4, UR20, UR24, !UP0 ;  /* 0x0000001814047287 */ /* 0x000fe4000c000000 */
[----:B------:R-:W-:Y:S02]  /*16d0*/  UIMAD UR7, UR5, UR21, URZ ;  /* 0x00000015050772a4 */ /* 0x000fe4000f8e02ff */
[----:B------:R-:W-:Y:S02]  /*16e0*/  USEL UR5, UR16, UR13, !UP1 ;  /* 0x0000000d10057287 */ /* 0x000fe4000c800000 */
[----:B------:R-:W-:Y:S02]  /*16f0*/  UIMAD UR12, UR6, UR21, URZ ;  /* 0x00000015060c72a4 */ /* 0x000fe4000f8e02ff */
[----:B------:R-:W-:-:S02]  /*1700*/  UISETP.GE.AND UP0, UPT, UR4, UR7, UPT ;  /* 0x000000070400728c */ /* 0x000fc4000bf06270 */
[----:B------:R-:W-:Y:S02]  /*1710*/  UIMAD.WIDE.U32 UR10, UR4, UR8, URZ ;  /* 0x00000008040a72a5 */ /* 0x000fe4000f8e00ff */
[----:B------:R-:W-:Y:S02]  /*1720*/  UISETP.GE.OR UP0, UPT, UR5, UR12, UP0 ;  /* 0x0000000c0500728c */ /* 0x000fe40008706670 */
[----:B------:R-:W-:Y:S02]  /*1730*/  UIMAD.WIDE.U32 UR12, UR5, UR8, URZ ;  /* 0x00000008050c72a5 */ /* 0x000fe4000f8e00ff */
[----:B------:R-:W-:Y:S01]  /*1740*/  UIADD3 UR10, UPT, UPT, -UR4, URZ, URZ ;  /* 0x000000ff040a7290 */ /* 0x000fe2000fffe1ff */
[----:B------:R-:W-:Y:S01]  /*1750*/  UMOV UR8, UR11 ;  /* 0x0000000b00087c82 */ /* 0x000fe20008000000 */
[----:B------:R-:W-:Y:S02]  /*1760*/  UIADD3 UR11, UPT, UPT, -UR5, URZ, URZ ;  /* 0x000000ff050b7290 */ /* 0x000fe4000fffe1ff */
[----:B------:R-:W-:-:S03]  /*1770*/  USHF.R.U32.HI UR8, URZ, UR9, UR8 ;  /* 0x00000009ff087299 */ /* 0x000fc60008011608 */
[----:B------:R-:W-:Y:S01]  /*1780*/  @!UP0 UMOV UR7, UR13 ;  /* 0x0000000d00078c82 */ /* 0x000fe20008000000 */
[----:B------:R-:W-:Y:S02]  /*1790*/  UIMAD UR20, UR14, UR10, UR20 ;  /* 0x0000000a0e1472a4 */ /* 0x000fe4000f8e0214 */
[----:B------:R-:W-:Y:S02]  /*17a0*/  USEL UR8, UR4, UR8, !UP2 ;  /* 0x0000000804087287 */ /* 0x000fe4000d000000 */
[----:B------:R-:W-:Y:S02]  /*17b0*/  @!UP0 USHF.R.U32.HI UR7, URZ, UR9, UR7 ;  /* 0x00000009ff078299 */ /* 0x000fe40008011607 */
[----:B------:R-:W-:Y:S02]  /*17c0*/  UIADD3 UR9, UPT, UPT, -UR8, URZ, URZ ;  /* 0x000000ff08097290 */ /* 0x000fe4000fffe1ff */
[----:B------:R-:W-:Y:S02]  /*17d0*/  @!UP0 USEL UR7, UR5, UR7, !UP2 ;  /* 0x0000000705078287 */ /* 0x000fe4000d000000 */
[----:B------:R-:W-:-:S02]  /*17e0*/  UIMAD UR9, UR21, UR9, UR4 ;  /* 0x00000009150972a4 */ /* 0x000fc4000f8e0204 */
[----:B------:R-:W-:Y:S02]  /*17f0*/  @!UP0 UIADD3 UR8, UPT, UPT, UR8, -UR7, URZ ;  /* 0x8000000708088290 */ /* 0x000fe4000fffe0ff */
[----:B------:R-:W-:Y:S02]  /*1800*/  @!UP0 UIMAD UR6, UR9, UR6, UR7 ;  /* 0x00000006090682a4 */ /* 0x000fe4000f8e0207 */
[----:B------:R-:W-:Y:S02]  /*1810*/  @!UP0 UIMAD UR4, UR8, UR21, UR5 ;  /* 0x00000015080482a4 */ /* 0x000fe4000f8e0205 */
[----:B------:R-:W-:Y:S02]  /*1820*/  UIMAD UR16, UR27, UR11, UR16 ;  /* 0x0000000b1b1072a4 */ /* 0x000fe4000f8e0210 */
[----:B------:R-:W-:Y:S01]  /*1830*/  UIMAD UR20, UR4, UR14, UR20 ;  /* 0x0000000e041472a4 */ /* 0x000fe2000f8e0214 */
[----:B------:R-:W-:Y:S02]  /*1840*/  @!UP0 UMOV UR5, UR6 ;  /* 0x0000000600058c82 */ /* 0x000fe40008000000 */
[----:B------:R-:W-:-:S12]  /*1850*/  UIMAD UR16, UR5, UR27, UR16 ;  /* 0x0000001b051072a4 */ /* 0x000fd8000f8e0210 */
.L_x_19:
[----:B------:R-:W-:Y:S02]  /*1860*/  UISETP.NE.AND UP1, UPT, UR28, 0x1, UPT ;  /* 0x000000011c00788c */ /* 0x000fe4000bf25270 */
[----:B------:R-:W-:Y:S02]  /*1870*/  UISETP.NE.AND UP0, UPT, UR17, 0x2, UPT ;  /* 0x000000021100788c */ /* 0x000fe4000bf05270 */
[----:B------:R-:W-:-:S05]  /*1880*/  ULOP3.LUT UR21, UR26, 0xe00, URZ, 0xc0, !UPT ;  /* 0x00000e001a157892 */ /* 0x000fca000f8ec0ff */
[----:B------:R-:W-:Y:S07]  /*1890*/  BRA.U UP1, `(.L_x_20) ;  /* 0x0000000101447547 */ /* 0x000fee000b800000 */
[----:B------:R-:W1:Y:S01]  /*18a0*/  LDCU.128 UR8, c[0x0][0xb10] ;  /* 0x00016200ff0877ac */ /* 0x000e620008000c00 */
[----:B------:R-:W2:Y:S01]  /*18b0*/  LDCU UR12, c[0x0][0xb0c] ;  /* 0x00016180ff0c77ac */ /* 0x000ea20008000800 */
[----:B------:R-:W3:Y:S01]  /*18c0*/  LDCU UR13, c[0x0][0xb20] ;  /* 0x00016400ff0d77ac */ /* 0x000ee20008000800 */
[----:B-1----:R-:W-:Y:S02]  /*18d0*/  UIMAD.WIDE.U32 UR6, UR16, UR8, URZ ;  /* 0x00000008100672a5 */ /* 0x002fe4000f8e00ff */
[----:B------:R-:W-:Y:S02]  /*18e0*/  UIMAD.WIDE.U32 UR4, UR20, UR11, URZ ;  /* 0x0000000b140472a5 */ /* 0x000fe4000f8e00ff */
[----:B--2---:R-:W-:Y:S02]  /*18f0*/  UISETP.NE.AND UP2, UPT, UR12, 0x1, UPT ;  /* 0x000000010c00788c */ /* 0x004fe4000bf45270 */
[----:B------:R-:W-:Y:S01]  /*1900*/  UISETP.NE.AND UP1, UPT, UR10, 0x1, UPT ;  /* 0x000000010a00788c */ /* 0x000fe2000bf25270 */
[----:B------:R-:W-:-:S02]  /*1910*/  UMOV UR6, UR7 ;  /* 0x0000000700067c82 */ /* 0x000fc40008000000 */
[----:B------:R-:W-:Y:S01]  /*1920*/  UMOV UR4, UR5 ;  /* 0x0000000500047c82 */ /* 0x000fe20008000000 */
[----:B------:R-:W-:Y:S02]  /*1930*/  USHF.R.U32.HI UR6, URZ, UR9, UR6 ;  /* 0x00000009ff067299 */ /* 0x000fe40008011606 */
[----:B---3--:R-:W-:Y:S02]  /*1940*/  USHF.R.U32.HI UR4, URZ, UR13, UR4 ;  /* 0x0000000dff047299 */ /* 0x008fe40008011604 */
[----:B------:R-:W-:Y:S02]  /*1950*/  USEL UR5, UR16, UR6, !UP2 ;  /* 0x0000000610057287 */ /* 0x000fe4000d000000 */
[----:B------:R-:W-:-:S04]  /*1960*/  USEL UR4, UR20, UR4, !UP1 ;  /* 0x0000000414047287 */ /* 0x000fc8000c800000 */
[----:B------:R-:W-:Y:S02]  /*1970*/  UIADD3 UR6, UPT, UPT, UR5, -UR4, URZ ;  /* 0x8000000405067290 */ /* 0x000fe4000fffe0ff */
[----:B------:R-:W-:Y:S02]  /*1980*/  UIADD3 UR4, UPT, UPT, -UR5, UR4, URZ ;  /* 0x0000000405047290 */ /* 0x000fe4000fffe1ff */
[----:B------:R-:W-:Y:S02]  /*1990*/  UIMAD UR20, UR6, UR10, UR20 ;  /* 0x0000000a061472a4 */ /* 0x000fe4000f8e0214 */
[----:B------:R-:W-:-:S12]  /*19a0*/  UIMAD UR16, UR4, UR12, UR16 ;  /* 0x0000000c041072a4 */ /* 0x000fd8000f8e0210 */
.L_x_20:
[----:B------:R-:W-:Y:S05]  /*19b0*/  BRA.U !UP5, `(.L_x_21) ;  /* 0x000000010d0c7547 */ /* 0x000fea000b800000 */
[----:B------:R-:W-:Y:S01]  /*19c0*/  UCGABAR_WAIT ;  /* 0x0000000000007dc7 */ /* 0x000fe20008000000 */
[----:B------:R-:W-:Y:S01]  /*19d0*/  CCTL.IVALL ;  /* 0x00000000ff00798f */ /* 0x000fe20002000000 */
[----:B------:R-:W-:Y:S05]  /*19e0*/  BRA `(.L_x_22) ;  /* 0x0000000000047947 */ /* 0x000fea0003800000 */
.L_x_21:
[----:B------:R-:W-:Y:S06]  /*19f0*/  BAR.SYNC.DEFER_BLOCKING 0x0 ;  /* 0x0000000000007b1d */ /* 0x000fec0000010000 */
.L_x_22:
[----:B------:R-:W-:Y:S05]  /*1a00*/  BRA.U UP0, `(.L_x_23) ;  /* 0x0000001d00907547 */ /* 0x000fea000b800000 */
[----:B------:R-:W1:Y:S01]  /*1a10*/  LDCU UR6, c[0x0][0x38c] ;  /* 0x00007180ff0677ac */ /* 0x000e620008000800 */
[----:B------:R-:W-:Y:S01]  /*1a20*/  PLOP3.LUT P1, PT, PT, PT, UP3, 0x80, 0x8 ;  /* 0x000000000008781c */ /* 0x000fe20003f2f038 */
[----:B------:R-:W-:Y:S01]  /*1a30*/  IMAD.MOV.U32 R12, RZ, RZ, 0x1 ;  /* 0x00000001ff0c7424 */ /* 0x000fe200078e00ff */
[----:B------:R-:W-:Y:S01]  /*1a40*/  ISETP.EQ.OR P2, PT, R0, RZ, P3 ;  /* 0x000000ff0000720c */ /* 0x000fe20001f42670 */
[----:B------:R-:W-:Y:S01]  /*1a50*/  UISETP.NE.AND UP1, UPT, UR17, URZ, UPT ;  /* 0x000000ff1100728c */ /* 0x000fe2000bf25270 */
[----:B------:R-:W-:Y:S02]  /*1a60*/  PLOP3.LUT P1, PT, P1, PT, PT, 0x8, 0x80 ;  /* 0x000000000080781c */ /* 0x000fe40000f2e170 */
[----:B------:R-:W-:Y:S01]  /*1a70*/  CS2R R10, SRZ ;  /* 0x00000000000a7805 */ /* 0x000fe2000001ff00 */
[----:B------:R-:W-:Y:S01]  /*1a80*/  IMAD.MOV.U32 R9, RZ, RZ, RZ ;  /* 0x000000ffff097224 */ /* 0x000fe200078e00ff */
[----:B------:R-:W2:Y:S01]  /*1a90*/  LDCU UR39, c[0x0][0x370] ;  /* 0x00006e00ff2777ac */ /* 0x000ea20008000800 */
[----:B------:R-:W-:Y:S01]  /*1aa0*/  IMAD.MOV.U32 R8, RZ, RZ, 0x1 ;  /* 0x00000001ff087424 */ /* 0x000fe200078e00ff */
[----:B------:R-:W3:Y:S01]  /*1ab0*/  LDCU.64 UR28, c[0x0][0x348] ;  /* 0x00006900ff1c77ac */ /* 0x000ee20008000a00 */
[----:B------:R-:W-:-:S02]  /*1ac0*/  USHF.R.U32.HI UR44, URZ, 0x5, UR21 ;  /* 0x00000005ff2c7899 */ /* 0x000fc40008011615 */
[----:B-1----:R-:W-:Y:S02]  /*1ad0*/  UIADD3 UR5, UPT, UPT, UR6, 0x1f, URZ ;  /* 0x0000001f06057890 */ /* 0x002fe4000fffe0ff */
[----:B------:R-:W-:Y:S02]  /*1ae0*/  UIADD3 UR46, UPT, UPT, UR6, 0x3e, URZ ;  /* 0x0000003e062e7890 */ /* 0x000fe4000fffe0ff */
[----:B------:R-:W-:Y:S01]  /*1af0*/  USHF.R.S32.HI UR4, URZ, 0x1f, UR5 ;  /* 0x0000001fff047899 */ /* 0x000fe20008011405 */
[----:B------:R-:W1:Y:S03]  /*1b00*/  LDCU UR38, c[0x0][0x374] ;  /* 0x00006e80ff2677ac */ /* 0x000e660008000800 */
[----:B------:R-:W-:Y:S02]  /*1b10*/  ULEA.HI UR4, UR4, UR5, URZ, 0x5 ;  /* 0x0000000504047291 */ /* 0x000fe4000f8f28ff */
[----:B------:R-:W-:-:S02]  /*1b20*/  USEL UR25, UR37, 0x2, UP1 ;  /* 0x0000000225197887 */ /* 0x000fc40008800000 */
[----:B------:R-:W-:Y:S02]  /*1b30*/  USHF.R.S32.HI UR41, URZ, 0x5, UR4 ;  /* 0x00000005ff297899 */ /* 0x000fe40008011404 */
[----:B------:R-:W-:Y:S02]  /*1b40*/  UIADD3 UR4, UPT, UPT, UR6, -0x1, URZ ;  /* 0xffffffff06047890 */ /* 0x000fe4000fffe0ff */
[----:B------:R-:W-:Y:S02]  /*1b50*/  UISETP.LT.U32.AND UP0, UPT, UR41, 0x18, UPT ;  /* 0x000000182900788c */ /* 0x000fe4000bf01070 */
[----:B------:R-:W-:Y:S02]  /*1b60*/  UISETP.GE.U32.AND UP2, UPT, UR4, -0x3f, UPT ;  /* 0xffffffc10400788c */ /* 0x000fe4000bf46070 */
[----:B------:R-:W-:Y:S01]  /*1b70*/  USEL UR40, UR41, 0x18, UP0 ;  /* 0x0000001829287887 */ /* 0x000fe20008000000 */
[----:B------:R-:W-:-:S03]  /*1b80*/  UMOV UR5, URZ ;  /* 0x000000ff00057c82 */ /* 0x000fc60008000000 */
[----:B------:R-:W-:Y:S02]  /*1b90*/  UIADD3 UR24, UPT, UPT, UR40, -0x1, URZ ;  /* 0xffffffff28187890 */ /* 0x000fe4000fffe0ff */
[----:B------:R-:W-:-:S03]  /*1ba0*/  UIADD3 UR43, UPT, UPT, UR41, -UR40, URZ ;  /* 0x80000028292b7290 */ /* 0x000fc6000fffe0ff */
[----:B------:R-:W-:-:S04]  /*1bb0*/  @UP2 UIADD3 UR24, UPT, UPT, UR40, URZ, URZ ;  /* 0x000000ff28182290 */ /* 0x000fc8000fffe0ff */
[----:B-123--:R-:W-:-:S12]  /*1bc0*/  UIADD3 UR24, UPT, UPT, UR24, 0x1, URZ ;  /* 0x0000000118187890 */ /* 0x00efd8000fffe0ff */
.L_x_43:
[----:B------:R-:W-:Y:S01]  /*1bd0*/  UISETP.NE.AND UP0, UPT, UR45, URZ, UPT ;  /* 0x000000ff2d00728c */ /* 0x000fe2000bf05270 */
[----:B-1----:R-:W1:Y:S08]  /*1be0*/  S2UR UR45, SR_CgaCtaId ;  /* 0x00000000002d79c3 */ /* 0x002e700000008800 */
[----:B------:R-:W-:Y:S05]  /*1bf0*/  BRA.U UP0, `(.L_x_24) ;  /* 0x0000000100347547 */ /* 0x000fea000b800000 */
[----:B------:R-:W2:Y:S01]  /*1c00*/  S2R R0, SR_CgaCtaId ;  /* 0x0000000000007919 */ /* 0x000ea20000008800 */
[----:B------:R-:W-:Y:S02]  /*1c10*/  MOV R3, 0x400 ;  /* 0x0000040000037802 */ /* 0x000fe40000000f00 */
[----:B------:R-:W-:Y:S02]  /*1c20*/  SHF.L.U32 R2, R8, 0x1f, RZ ;  /* 0x0000001f08027819 */ /* 0x000fe400000006ff */
[----:B--2---:R-:W-:-:S05]  /*1c30*/  LEA R0, R0, R3, 0x18 ;  /* 0x0000000300007211 */ /* 0x004fca00078ec0ff */
[----:B------:R-:W-:-:S04]  /*1c40*/  IMAD R3, R9, 0x8, R0 ;  /* 0x0000000809037824 */ /* 0x000fc800078e0200 */
[----:B------:R-:W2:Y:S02]  /*1c50*/  SYNCS.PHASECHK.TRANS64.TRYWAIT P0, [R3+URZ+0x220], R2 ;  /* 0x00022002030075a7 */ /* 0x000ea400080011ff */
[----:B--2---:R-:W-:Y:S05]  /*1c60*/  @!P0 BRA `(.L_x_25) ;  /* 0x00000078008c8947 */ /* 0x004fea0003800000 */
.L_x_134:
[----:B------:R-:W-:Y:S01]  /*1c70*/  VIADD R9, R9, 0x1 ;  /* 0x0000000109097836 */ /* 0x000fe20000000000 */
[----:B------:R2:W-:Y:S04]  /*1c80*/  SYNCS.ARRIVE.TRANS64.A1T0 RZ, [R3+URZ+0x210], RZ ;  /* 0x000210ff03ff79a7 */ /* 0x0005e800081000ff */
[----:B------:R-:W-:-:S04]  /*1c90*/  ISETP.NE.AND P0, PT, R9, 0x2, PT ;  /* 0x000000020900780c */ /* 0x000fc80003f05270 */
[----:B------:R-:W-:Y:S02]  /*1ca0*/  SEL R9, R9, RZ, P0 ;  /* 0x000000ff09097207 */ /* 0x000fe40000000000 */
[----:B--2---:R-:W-:-:S04]  /*1cb0*/  SEL R3, RZ, 0x1, P0 ;  /* 0x00000001ff037807 */ /* 0x004fc80000000000 */
[----:B------:R-:W-:-:S07]  /*1cc0*/  LOP3.LUT R8, R8, R3, RZ, 0x3c, !PT ;  /* 0x0000000308087212 */ /* 0x000fce00078e3cff */
.L_x_24:
[----:B------:R-:W-:Y:S01]  /*1cd0*/  UMOV UR6, 0x400 ;  /* 0x0000040000067882 */ /* 0x000fe20000000000 */
[----:B------:R-:W-:Y:S01]  /*1ce0*/  SHF.L.U32 R0, R12, 0x1f, RZ ;  /* 0x0000001f0c007819 */ /* 0x000fe200000006ff */
[----:B-1----:R-:W-:Y:S02]  /*1cf0*/  ULEA UR6, UR45, UR6, 0x18 ;  /* 0x000000062d067291 */ /* 0x002fe4000f8ec0ff */
[----:B------:R-:W-:Y:S02]  /*1d00*/  UISETP.GE.U32.AND UP0, UPT, UR46, 0x3f, UPT ;  /* 0x0000003f2e00788c */ /* 0x000fe4000bf06070 */
[----:B------:R-:W-:Y:S02]  /*1d10*/  ULEA UR4, UR5, UR6, 0x3 ;  /* 0x0000000605047291 */ /* 0x000fe4000f8e18ff */
[----:B------:R-:W-:Y:S02]  /*1d20*/  USHF.L.U32 UR11, UR20, 0x7, URZ ;  /* 0x00000007140b7899 */ /* 0x000fe400080006ff */
[----:B------:R-:W-:Y:S01]  /*1d30*/  ULEA UR35, UR16, UR44, 0x7 ;  /* 0x0000002c10237291 */ /* 0x000fe2000f8e38ff */
[----:B------:R-:W-:-:S04]  /*1d40*/  UMOV UR13, URZ ;  /* 0x000000ff000d7c82 */ /* 0x000fc80008000000 */
[----:B------:R1:W2:Y:S01]  /*1d50*/  SYNCS.PHASECHK.TRANS64.TRYWAIT P0, [UR4+0xc0], R0 ;  /* 0x0000c000ff0075a7 */ /* 0x0002a20008001104 */
[----:B------:R-:W-:Y:S06]  /*1d60*/  BRA.U !UP0, `(.L_x_26) ;  /* 0x0000000108bc7547 */ /* 0x000fec000b800000 */
[----:B------:R-:W-:Y:S01]  /*1d70*/  UMOV UR7, URZ ;  /* 0x000000ff00077c82 */ /* 0x000fe20008000000 */
[----:B------:R-:W-:-:S05]  /*1d80*/  UMOV UR4, UR5 ;  /* 0x0000000500047c82 */ /* 0x000fca0008000000 */
.L_x_32:
[----:B------:R-:W-:Y:S01]  /*1d90*/  ULEA UR33, UR4, UR6, 0x3 ;  /* 0x0000000604217291 */ /* 0x000fe2000f8e18ff */
[----:B--2---:R-:W-:Y:S01]  /*1da0*/  @!P3 MOV R2, 0x2000 ;  /* 0x000020000002b802 */ /* 0x004fe20000000f00 */
[----:B--2-4-:R-:W-:Y:S10]  /*1db0*/  @P0 BRA `(.L_x_27) ;  /* 0x00000000000c0947 */ /* 0x014ff40003800000 */
[----:B------:R-:W-:-:S04]  /*1dc0*/  SHF.L.U32 R3, R12, 0x1f, RZ ;  /* 0x0000001f0c037819 */ /* 0x000fc800000006ff */
[----:B------:R-:W2:Y:S02]  /*1dd0*/  SYNCS.PHASECHK.TRANS64.TRYWAIT P0, [UR33+0xc0], R3 ;  /* 0x0000c003ff0075a7 */ /* 0x000ea40008001121 */
[----:B--2---:R-:W-:Y:S05]  /*1de0*/  @!P0 BRA `(.L_x_28) ;  /* 0x0000007800408947 */ /* 0x004fea0003800000 */
.L_x_27:
[----:B------:R2:W-:Y:S01]  /*1df0*/  @!P3 SYNCS.ARRIVE.TRANS64 RZ, [UR33], R2 ;  /* 0x00000002ffffb9a7 */ /* 0x0005e20008000021 */
[----:B------:R-:W-:-:S04]  /*1e00*/  ULOP3.LUT UR5, UR25, 0x2, URZ, 0xfc, !UPT ;  /* 0x0000000219057892 */ /* 0x000fc8000f8efcff */
[----:B------:R-:W-:-:S09]  /*1e10*/  UISETP.NE.AND UP0, UPT, UR5, 0x2, UPT ;  /* 0x000000020500788c */ /* 0x000fd2000bf05270 */
[----:B------:R-:W-:Y:S05]  /*1e20*/  BRA.U UP0, `(.L_x_29) ;  /* 0x0000000100047547 */ /* 0x000fea000b800000 */
[----:B------:R-:W-:Y:S05]  /*1e30*/  BPT.TRAP 0x1 ;  /* 0x000000040000795c */ /* 0x000fea0000300000 */
.L_x_29:
[----:B------:R-:W-:Y:S04]  /*1e40*/  BSSY.RECONVERGENT B0, `(.L_x_30) ;  /* 0x0000003000007945 */ /* 0x000fe80003800200 */
[----:B------:R-:W-:Y:S05]  /*1e50*/  @P2 BRA `(.L_x_31) ;  /* 0x0000000000042947 */ /* 0x000fea0003800000 */
[----:B------:R-:W-:Y:S05]  /*1e60*/  BPT.TRAP 0x1 ;  /* 0x000000040000795c */ /* 0x000fea0000300000 */
.L_x_31:
[----:B------:R-:W-:Y:S05]  /*1e70*/  BSYNC.RECONVERGENT B0 ;  /* 0x0000000000007941 */ /* 0x000fea0003800200 */
.L_x_30:
[----:B------:R-:W-:Y:S02]  /*1e80*/  UIADD3 UR5, UPT, UPT, UR4, 0x1, URZ ;  /* 0x0000000104057890 */ /* 0x000fe4000fffe0ff */
[----:B------:R-:W-:Y:S02]  /*1e90*/  UIADD3 UR16, UP1, UPT, UR28, 0x80, URZ ;  /* 0x000000801c107890 */ /* 0x000fe4000ff3e0ff */
[----:B------:R-:W-:Y:S02]  /*1ea0*/  UISETP.NE.AND UP0, UPT, UR5, 0x18, UPT ;  /* 0x000000180500788c */ /* 0x000fe4000bf05270 */
[----:B------:R-:W-:Y:S02]  /*1eb0*/  USHF.L.U32 UR34, UR7, 0x5, URZ ;  /* 0x0000000507227899 */ /* 0x000fe400080006ff */
[----:B------:R-:W-:Y:S02]  /*1ec0*/  USEL UR9, URZ, 0x1, UP0 ;  /* 0x00000001ff097887 */ /* 0x000fe40008000000 */
[----:B------:R-:W-:-:S02]  /*1ed0*/  USEL UR5, UR5, URZ, UP0 ;  /* 0x000000ff05057287 */ /* 0x000fc40008000000 */
[----:B------:R-:W-:Y:S02]  /*1ee0*/  UIADD3 UR14, UP0, UPT, UR28, 0x180, URZ ;  /* 0x000001801c0e7890 */ /* 0x000fe4000ff1e0ff */
[----:B------:R-:W-:Y:S01]  /*1ef0*/  ULEA UR8, UR5, UR6, 0x3 ;  /* 0x0000000605087291 */ /* 0x000fe2000f8e18ff */
[----:B------:R-:W-:Y:S01]  /*1f00*/  LOP3.LUT R12, R12, UR9, RZ, 0x3c, !PT ;  /* 0x000000090c0c7c12 */ /* 0x000fe2000f8e3cff */
[----:B------:R-:W-:Y:S02]  /*1f10*/  UIADD3.X UR17, UPT, UPT, URZ, UR29, URZ, UP1, !UPT ;  /* 0x0000001dff117290 */ /* 0x000fe40008ffe4ff */
[----:B------:R-:W-:Y:S01]  /*1f20*/  UIADD3.X UR15, UPT, UPT, URZ, UR29, URZ, UP0, !UPT ;  /* 0x0000001dff0f7290 */ /* 0x000fe200087fe4ff */
[----:B-1----:R-:W-:Y:S01]  /*1f30*/  SHF.L.U32 R0, R12, 0x1f, RZ ;  /* 0x0000001f0c007819 */ /* 0x002fe200000006ff */
[----:B------:R-:W-:Y:S01]  /*1f40*/  UMOV UR18, 0x0 ;  /* 0x0000000000127882 */ /* 0x000fe20000000000 */
[----:B------:R-:W-:Y:S01]  /*1f50*/  UMOV UR19, 0x10000000 ;  /* 0x1000000000137882 */ /* 0x000fe20000000000 */
[----:B------:R-:W-:Y:S01]  /*1f60*/  UMOV UR12, UR36 ;  /* 0x00000024000c7c82 */ /* 0x000fe20008000000 */
[----:B------:R3:W4:Y:S01]  /*1f70*/  SYNCS.PHASECHK.TRANS64.TRYWAIT P0, [UR8+0xc0], R0 ;  /* 0x0000c000ff0075a7 */ /* 0x0007220008001108 */
[----:B------:R-:W-:Y:S01]  /*1f80*/  USHF.L.U32 UR8, UR4, 0xc, URZ ;  /* 0x0000000c04087899 */ /* 0x000fe200080006ff */
[----:B------:R-:W-:-:S02]  /*1f90*/  UMOV UR9, UR33 ;  /* 0x0000002100097c82 */ /* 0x000fc40008000000 */
[----:B------:R-:W-:Y:S01]  /*1fa0*/  UMOV UR4, 0xff0000 ;  /* 0x00ff000000047882 */ /* 0x000fe20000000000 */
[----:B------:R-:W-:Y:S02]  /*1fb0*/  ULOP3.LUT UR32, UR8, UR21, URZ, 0xfc, !UPT ;  /* 0x0000001508207292 */ /* 0x000fe4000f8efcff */
[----:B------:R-:W-:Y:S02]  /*1fc0*/  UIADD3 UR8, UPT, UPT, UR6, 0x20600, UR8 ;  /* 0x0002060006087890 */ /* 0x000fe4000fffe008 */
[----:B------:R-:W-:Y:S01]  /*1fd0*/  UIADD3 UR32, UPT, UPT, UR6, 0x8600, UR32 ;  /* 0x0000860006207890 */ /* 0x000fe2000fffe020 */
[----:B------:R-:W-:Y:S01]  /*1fe0*/  UMOV UR10, UR34 ;  /* 0x00000022000a7c82 */ /* 0x000fe20008000000 */
[----:B------:R-:W-:Y:S01]  /*1ff0*/  UIADD3 UR7, UPT, UPT, UR7, 0x1, URZ ;  /* 0x0000000107077890 */ /* 0x000fe2000fffe0ff */
[----:B------:R-:W-:-:S03]  /*2000*/  UMOV UR13, UR24 ;  /* 0x00000018000d7c82 */ /* 0x000fc60008000000 */
[----:B------:R-:W-:-:S03]  /*2010*/  UISETP.NE.AND UP0, UPT, UR7, UR24, UPT ;  /* 0x000000180700728c */ /* 0x000fc6000bf05270 */
[----:B------:R1:W-:Y:S01]  /*2020*/  UTMALDG.3D.MULTICAST [UR32], [UR16], UR4, desc[UR18] ;  /* 0x00001220100073b4 */ /* 0x0003e20008011804 */
[----:B------:R3:W-:Y:S01]  /*2030*/  UTMALDG.3D [UR8], [UR14], desc[UR18] ;  /* 0x000012080e0075b4 */ /* 0x0007e20008011000 */
[----:B-1----:R-:W-:-:S04]  /*2040*/  UMOV UR4, UR5 ;  /* 0x0000000500047c82 */ /* 0x002fc80008000000 */
[----:B---3--:R-:W-:Y:S05]  /*2050*/  BRA.U UP0, `(.L_x_32) ;  /* 0xfffffffd004c7547 */ /* 0x008fea000b83ffff */
.L_x_26:
[----:B------:R-:W-:Y:S01]  /*2060*/  ULEA UR4, UR5, UR6, 0x3 ;  /* 0x0000000605047291 */ /* 0x000fe2000f8e18ff */
[----:B-1----:R-:W-:Y:S01]  /*2070*/  SHF.L.U32 R0, R12, 0x1f, RZ ;  /* 0x0000001f0c007819 */ /* 0x002fe200000006ff */
[----:B------:R-:W-:Y:S01]  /*2080*/  @!P1 SYNCS.ARRIVE.TRANS64.A1T0 RZ, [UR6+0x1a8], RZ ;  /* 0x0001a8ffffff99a7 */ /* 0x000fe20008100006 */
[----:B------:R-:W-:-:S06]  /*2090*/  UISETP.GT.AND UP0, UPT, UR41, UR40, UPT ;  /* 0x000000282900728c */ /* 0x000fcc000bf04270 */
[----:B--2-4-:R1:W2:Y:S03]  /*20a0*/  SYNCS.PHASECHK.TRANS64.TRYWAIT P0, [UR4+0xc0], R0 ;  /* 0x0000c000ff0075a7 */ /* 0x0142a60008001104 */
[----:B------:R-:W-:Y:S05]  /*20b0*/  BRA.U !UP0, `(.L_x_33) ;  /* 0x0000000108c07547 */ /* 0x000fea000b800000 */
[----:B------:R-:W-:Y:S01]  /*20c0*/  UIADD3 UR26, UPT, UPT, UR43, UR13, URZ ;  /* 0x0000000d2b1a7290 */ /* 0x000fe2000fffe0ff */
[----:B------:R-:W-:-:S11]  /*20d0*/  UMOV UR4, UR5 ;  /* 0x0000000500047c82 */ /* 0x000fd60008000000 */
.L_x_39:
[----:B------:R-:W-:Y:S01]  /*20e0*/  ULEA UR17, UR4, UR6, 0x3 ;  /* 0x0000000604117291 */ /* 0x000fe2000f8e18ff */
[----:B--2---:R-:W-:Y:S01]  /*20f0*/  @!P3 MOV R2, 0x2000 ;  /* 0x000020000002b802 */ /* 0x004fe20000000f00 */
[----:B--2-4-:R-:W-:Y:S10]  /*2100*/  @P0 BRA `(.L_x_34) ;  /* 0x00000000000c0947 */ /* 0x014ff40003800000 */
[----:B------:R-:W-:-:S04]  /*2110*/  SHF.L.U32 R3, R12, 0x1f, RZ ;  /* 0x0000001f0c037819 */ /* 0x000fc800000006ff */
[----:B------:R-:W2:Y:S02]  /*2120*/  SYNCS.PHASECHK.TRANS64.TRYWAIT P0, [UR17+0xc0], R3 ;  /* 0x0000c003ff0075a7 */ /* 0x000ea40008001111 */
[----:B--2---:R-:W-:Y:S05]  /*2130*/  @!P0 BRA `(.L_x_35) ;  /* 0x0000007400848947 */ /* 0x004fea0003800000 */
.L_x_34:
[----:B------:R2:W-:Y:S01]  /*2140*/  @!P3 SYNCS.ARRIVE.TRANS64 RZ, [UR17], R2 ;  /* 0x00000002ffffb9a7 */ /* 0x0005e20008000011 */
[----:B------:R-:W-:-:S04]  /*2150*/  ULOP3.LUT UR5, UR25, 0x2, URZ, 0xfc, !UPT ;  /* 0x0000000219057892 */ /* 0x000fc8000f8efcff */
[----:B------:R-:W-:-:S09]  /*2160*/  UISETP.NE.AND UP0, UPT, UR5, 0x2, UPT ;  /* 0x000000020500788c */ /* 0x000fd2000bf05270 */
[----:B------:R-:W-:Y:S05]  /*2170*/  BRA.U UP0, `(.L_x_36) ;  /* 0x0000000100047547 */ /* 0x000fea000b800000 */
[----:B------:R-:W-:Y:S05]  /*2180*/  BPT.TRAP 0x1 ;  /* 0x000000040000795c */ /* 0x000fea0000300000 */
.L_x_36:
[----:B------:R-:W-:Y:S04]  /*2190*/  BSSY.RECONVERGENT B0, `(.L_x_37) ;  /* 0x0000003000007945 */ /* 0x000fe80003800200 */
[----:B------:R-:W-:Y:S05]  /*21a0*/  @P2 BRA `(.L_x_38) ;  /* 0x0000000000042947 */ /* 0x000fea0003800000 */
[----:B------:R-:W-:Y:S05]  /*21b0*/  BPT.TRAP 0x1 ;  /* 0x000000040000795c */ /* 0x000fea0000300000 */
.L_x_38:
[----:B------:R-:W-:Y:S05]  /*21c0*/  BSYNC.RECONVERGENT B0 ;  /* 0x0000000000007941 */ /* 0x000fea0003800200 */
.L_x_37:
[----:B------:R-:W-:Y:S02]  /*21d0*/  UIADD3 UR5, UPT, UPT, UR4, 0x1, URZ ;  /* 0x0000000104057890 */ /* 0x000fe4000fffe0ff */
[----:B------:R-:W-:Y:S02]  /*21e0*/  UIADD3 UR14, UP1, UPT, UR28, 0x80, URZ ;  /* 0x000000801c0e7890 */ /* 0x000fe4000ff3e0ff */
[----:B------:R-:W-:Y:S02]  /*21f0*/  UISETP.NE.AND UP0, UPT, UR5, 0x18, UPT ;  /* 0x000000180500788c */ /* 0x000fe4000bf05270 */
[----:B------:R-:W-:Y:S02]  /*2200*/  USHF.L.U32 UR18, UR13, 0x5, URZ ;  /* 0x000000050d127899 */ /* 0x000fe400080006ff */
[----:B------:R-:W-:Y:S02]  /*2210*/  USEL UR8, URZ, 0x1, UP0 ;  /* 0x00000001ff087887 */ /* 0x000fe40008000000 */
[----:B------:R-:W-:-:S02]  /*2220*/  USEL UR5, UR5, URZ, UP0 ;  /* 0x000000ff05057287 */ /* 0x000fc40008000000 */
[----:B------:R-:W-:Y:S02]  /*2230*/  UIADD3 UR22, UP0, UPT, UR28, 0x180, URZ ;  /* 0x000001801c167890 */ /* 0x000fe4000ff1e0ff */
[----:B------:R-:W-:Y:S01]  /*2240*/  LOP3.LUT R12, R12, UR8, RZ, 0x3c, !PT ;  /* 0x000000080c0c7c12 */ /* 0x000fe2000f8e3cff */
[----:B------:R-:W-:Y:S02]  /*2250*/  USHF.L.U32 UR8, UR4, 0xc, URZ ;  /* 0x0000000c04087899 */ /* 0x000fe400080006ff */
[----:B------:R-:W-:Y:S01]  /*2260*/  ULEA UR7, UR5, UR6, 0x3 ;  /* 0x0000000605077291 */ /* 0x000fe2000f8e18ff */
[----:B-1----:R-:W-:Y:S01]  /*2270*/  SHF.L.U32 R0, R12, 0x1f, RZ ;  /* 0x0000001f0c007819 */ /* 0x002fe200000006ff */
[----:B------:R-:W-:Y:S02]  /*2280*/  ULOP3.LUT UR16, UR8, UR21, URZ, 0xfc, !UPT ;  /* 0x0000001508107292 */ /* 0x000fe4000f8efcff */
[----:B------:R-:W-:Y:S02]  /*2290*/  UIADD3.X UR15, UPT, UPT, URZ, UR29, URZ, UP1, !UPT ;  /* 0x0000001dff0f7290 */ /* 0x000fe40008ffe4ff */
[----:B------:R-:W-:-:S02]  /*22a0*/  UIADD3 UR16, UPT, UPT, UR6, 0x8600, UR16 ;  /* 0x0000860006107890 */ /* 0x000fc4000fffe010 */
[----:B------:R-:W-:Y:S01]  /*22b0*/  UIADD3 UR8, UPT, UPT, UR6, 0x20600, UR8 ;  /* 0x0002060006087890 */ /* 0x000fe2000fffe008 */
[----:B------:R3:W4:Y:S01]  /*22c0*/  SYNCS.PHASECHK.TRANS64.TRYWAIT P0, [UR7+0xc0], R0 ;  /* 0x0000c000ff0075a7 */ /* 0x0007220008001107 */
[----:B------:R-:W-:Y:S01]  /*22d0*/  UIADD3.X UR23, UPT, UPT, URZ, UR29, URZ, UP0, !UPT ;  /* 0x0000001dff177290 */ /* 0x000fe200087fe4ff */
[----:B------:R-:W-:Y:S01]  /*22e0*/  UMOV UR4, 0xff0000 ;  /* 0x00ff000000047882 */ /* 0x000fe20000000000 */
[----:B------:R-:W-:Y:S01]  /*22f0*/  UMOV UR30, 0x0 ;  /* 0x00000000001e7882 */ /* 0x000fe20000000000 */
[----:B------:R-:W-:Y:S01]  /*2300*/  UMOV UR31, 0x10000000 ;  /* 0x10000000001f7882 */ /* 0x000fe20000000000 */
[----:B------:R-:W-:Y:S01]  /*2310*/  UMOV UR19, UR35 ;  /* 0x0000002300137c82 */ /* 0x000fe20008000000 */
[----:B------:R-:W-:Y:S01]  /*2320*/  UMOV UR20, UR36 ;  /* 0x0000002400147c82 */ /* 0x000fe20008000000 */
[----:B------:R-:W-:Y:S01]  /*2330*/  UMOV UR12, UR36 ;  /* 0x00000024000c7c82 */ /* 0x000fe20008000000 */
[----:B------:R-:W-:Y:S01]  /*2340*/  UMOV UR9, UR17 ;  /* 0x0000001100097c82 */ /* 0x000fe20008000000 */
[----:B------:R-:W-:Y:S01]  /*2350*/  UMOV UR10, UR18 ;  /* 0x00000012000a7c82 */ /* 0x000fe20008000000 */
[----:B------:R1:W-:Y:S01]  /*2360*/  UTMALDG.3D.MULTICAST [UR16], [UR14], UR4, desc[UR30] ;  /* 0x00001e100e0073b4 */ /* 0x0003e20008011804 */
[----:B------:R-:W-:-:S04]  /*2370*/  UIADD3 UR13, UPT, UPT, UR13, 0x1, URZ ;  /* 0x000000010d0d7890 */ /* 0x000fc8000fffe0ff */
[----:B------:R-:W-:Y:S01]  /*2380*/  UISETP.NE.AND UP0, UPT, UR13, UR26, UPT ;  /* 0x0000001a0d00728c */ /* 0x000fe2000bf05270 */
[----:B------:R3:W-:Y:S01]  /*2390*/  UTMALDG.3D [UR8], [UR22], desc[UR30] ;  /* 0x00001e08160075b4 */ /* 0x0007e20008011000 */
[----:B-1----:R-:W-:-:S07]  /*23a0*/  UMOV UR4, UR5 ;  /* 0x0000000500047c82 */ /* 0x002fce0008000000 */
[----:B---3--:R-:W-:Y:S05]  /*23b0*/  BRA.U UP0, `(.L_x_39) ;  /* 0xfffffffd00487547 */ /* 0x008fea000b83ffff */
.L_x_33:
[C---:B------:R-:W-:Y:S01]  /*23c0*/  LEA R3, R11.reuse, UR6, 0x3 ;  /* 0x000000060b037c11 */ /* 0x040fe2000f8e18ff */
[----:B------:R-:W-:Y:S01]  /*23d0*/  NOP ;  /* 0x0000000000007918 */ /* 0x000fe20000000000 */
[----:B-1----:R-:W-:Y:S02]  /*23e0*/  SHF.L.U32 R0, R10, 0x1f, RZ ;  /* 0x0000001f0a007819 */ /* 0x002fe400000006ff */
[----:B------:R-:W-:Y:S02]  /*23f0*/  LEA R5, R11, UR6, 0x4 ;  /* 0x000000060b057c11 */ /* 0x000fe4000f8e20ff */
[----:B--2-4-:R-:W1:Y:S02]  /*2400*/  SYNCS.PHASECHK.TRANS64.TRYWAIT P0, [R3+URZ+0x1b0], R0 ;  /* 0x0001b000030075a7 */ /* 0x014e6400080011ff */
[----:B-1----:R-:W-:Y:S05]  /*2410*/  @!P0 BRA `(.L_x_40) ;  /* 0x0000007000e48947 */ /* 0x002fea0003800000 */
.L_x_137:
[----:B------:R-:W2:Y:S01]  /*2420*/  LDS.128 R4, [R5+0x240] ;  /* 0x0002400005047984 */ /* 0x000ea20000000c00 */
[----:B------:R-:W-:Y:S01]  /*2430*/  UISETP.GE.AND UP0, UPT, UR42, 0x1, UPT ;  /* 0x000000012a00788c */ /* 0x000fe2000bf06270 */
[----:B------:R-:W-:Y:S01]  /*2440*/  @!PT LDS RZ, [RZ] ;  /* 0x00000000fffff984 */ /* 0x000fe20000000800 */
[----:B------:R-:W-:Y:S01]  /*2450*/  @!PT LDS RZ, [RZ] ;  /* 0x00000000fffff984 */ /* 0x000fe20000000800 */
[----:B------:R-:W-:Y:S01]  /*2460*/  @!PT LDS RZ, [RZ] ;  /* 0x00000000fffff984 */ /* 0x000fe20000000800 */
[----:B------:R-:W-:Y:S01]  /*2470*/  @!PT LDS RZ, [RZ] ;  /* 0x00000000fffff984 */ /* 0x000fe20000000800 */
[----:B------:R3:W-:Y:S06]  /*2480*/  MEMBAR.ALL.CTA ;  /* 0x0000000000007992 */ /* 0x0007ec0000008000 */
[----:B---3--:R-:W3:Y:S01]  /*2490*/  FENCE.VIEW.ASYNC.S ;  /* 0x00000000000073c6 */ /* 0x008ee20000000000 */
[----:B--2---:R-:W-:-:S13]  /*24a0*/  LOP3.LUT P0, RZ, R6, 0x1, RZ, 0xc0, !PT ;  /* 0x0000000106ff7812 */ /* 0x004fda000780c0ff */
[----:B---3--:R-:W-:Y:S01]  /*24b0*/  VOTEU.ANY UP1, P0 ;  /* 0x0000000000ff7886 */ /* 0x008fe20000020100 */
[----:B------:R-:W-:-:S13]  /*24c0*/  PLOP3.LUT P0, PT, PT, PT, UP1, 0x80, 0x8 ;  /* 0x000000000008781c */ /* 0x000fda0003f0f018 */
[----:B-1----:R-:W-:Y:S02]  /*24d0*/  @P0 LOP3.LUT R0, R5, 0xffff, RZ, 0xc0, !PT ;  /* 0x0000ffff05000812 */ /* 0x002fe400078ec0ff */
[----:B------:R-:W-:Y:S02]  /*24e0*/  @P0 MOV R2, R4 ;  /* 0x0000000400020202 */ /* 0x000fe40000000f00 */
[----:B------:R-:W-:Y:S01]  /*24f0*/  @P0 R2UR UR7, R0 ;  /* 0x00000000000702ca */ /* 0x000fe200000e0000 */
[----:B------:R-:W-:Y:S01]  /*2500*/  VIADD R0, R3, 0x1c0 ;  /* 0x000001c003007836 */ /* 0x000fe20000000000 */
[----:B------:R-:W-:Y:S02]  /*2510*/  @P0 SHF.R.U32.HI R4, RZ, 0x10, R5 ;  /* 0x00000010ff040819 */ /* 0x000fe40000011605 */
[----:B------:R-:W-:Y:S02]  /*2520*/  @P0 R2UR UR8, R2 ;  /* 0x00000000020802ca */ /* 0x000fe400000e0000 */
[----:B------:R-:W-:-:S02]  /*2530*/  PRMT R0, RZ, 0x654, R0 ;  /* 0x00000654ff007816 */ /* 0x000fc40000000000 */
[----:B------:R-:W-:Y:S02]  /*2540*/  @P0 R2UR UR4, R4 ;  /* 0x00000000040402ca */ /* 0x000fe400000e0000 */
[----:B------:R1:W-:Y:S03]  /*2550*/  SYNCS.ARRIVE.TRANS64.RED.A1T0 RZ, [R0+URZ], RZ ;  /* 0x000000ff00ff79a7 */ /* 0x0003e600081004ff */
[----:B------:R-:W-:-:S04]  /*2560*/  @UP1 UMOV UR27, UR7 ;  /* 0x00000007001b1c82 */ /* 0x000fc80008000000 */
[----:B------:R-:W-:-:S04]  /*2570*/  @UP1 UMOV UR37, UR8 ;  /* 0x0000000800251c82 */ /* 0x000fc80008000000 */
[----:B------:R-:W-:Y:S01]  /*2580*/  @UP1 UMOV UR36, UR4 ;  /* 0x0000000400241c82 */ /* 0x000fe20008000000 */
[----:B------:R-:W-:Y:S05]  /*2590*/  BRA.U !UP0, `(.L_x_41) ;  /* 0x0000000108d47547 */ /* 0x000fea000b800000 */
[----:B------:R-:W2:Y:S01]  /*25a0*/  LDCU.128 UR12, c[0x0][0xb10] ;  /* 0x00016200ff0c77ac */ /* 0x000ea20008000c00 */
[----:B------:R-:W3:Y:S01]  /*25b0*/  LDCU UR26, c[0x0][0xb20] ;  /* 0x00016400ff1a77ac */ /* 0x000ee20008000800 */
[----:B------:R-:W4:Y:S01]  /*25c0*/  LDCU UR20, c[0x0][0xb0c] ;  /* 0x00016180ff1477ac */ /* 0x000f220008000800 */
[----:B------:R-:W1:Y:S01]  /*25d0*/  LDCU.64 UR10, c[0x0][0xb28] ;  /* 0x00016500ff0a77ac */ /* 0x000e620008000a00 */
[----:B------:R-:W-:Y:S02]  /*25e0*/  UISETP.NE.AND UP3, UPT, UR42, 0x1, UPT ;  /* 0x000000012a00788c */ /* 0x000fe4000bf65270 */
[----:B--2---:R-:W-:Y:S02]  /*25f0*/  UIMAD.WIDE.U32 UR16, UR38, UR15, URZ ;  /* 0x0000000f261072a5 */ /* 0x004fe4000f8e00ff */
[----:B------:R-:W-:Y:S02]  /*2600*/  UIMAD.WIDE.U32 UR8, UR39, UR12, URZ ;  /* 0x0000000c270872a5 */ /* 0x000fe4000f8e00ff */
[----:B------:R-:W-:-:S02]  /*2610*/  UISETP.NE.AND UP0, UPT, UR14, 0x1, UPT ;  /* 0x000000010e00788c */ /* 0x000fc4000bf05270 */
[----:B------:R-:W-:Y:S01]  /*2620*/  UIMAD.WIDE.U32 UR22, UR27, UR15, URZ ;  /* 0x0000000f1b1672a5 */ /* 0x000fe2000f8e00ff */
[----:B------:R-:W-:Y:S02]  /*2630*/  UMOV UR16, UR17 ;  /* 0x0000001100107c82 */ /* 0x000fe40008000000 */
[----:B------:R-:W-:Y:S01]  /*2640*/  UMOV UR8, UR9 ;  /* 0x0000000900087c82 */ /* 0x000fe20008000000 */
[----:B---3--:R-:W-:Y:S02]  /*2650*/  USHF.R.U32.HI UR16, URZ, UR26, UR16 ;  /* 0x0000001aff107299 */ /* 0x008fe40008011610 */
[----:B----4-:R-:W-:Y:S02]  /*2660*/  UISETP.NE.AND UP2, UPT, UR20, 0x1, UPT ;  /* 0x000000011400788c */ /* 0x010fe4000bf45270 */
[----:B------:R-:W-:Y:S02]  /*2670*/  USHF.R.U32.HI UR8, URZ, UR13, UR8 ;  /* 0x0000000dff087299 */ /* 0x000fe40008011608 */
[----:B------:R-:W-:-:S02]  /*2680*/  USEL UR7, UR38, UR16, !UP0 ;  /* 0x0000001026077287 */ /* 0x000fc4000c000000 */
[----:B------:R-:W-:Y:S02]  /*2690*/  USEL UR8, UR39, UR8, !UP2 ;  /* 0x0000000827087287 */ /* 0x000fe4000d000000 */
[----:B-1----:R-:W-:Y:S01]  /*26a0*/  UIMAD.WIDE.U32 UR16, UR7, UR10, URZ ;  /* 0x0000000a071072a5 */ /* 0x002fe2000f8e00ff */
[----:B------:R-:W-:Y:S01]  /*26b0*/  UMOV UR4, UR23 ;  /* 0x0000001700047c82 */ /* 0x000fe20008000000 */
[----:B------:R-:W-:Y:S02]  /*26c0*/  UIMAD.WIDE.U32 UR18, UR37, UR12, URZ ;  /* 0x0000000c251272a5 */ /* 0x000fe4000f8e00ff */
[----:B------:R-:W-:-:S03]  /*26d0*/  UIMAD.WIDE.U32 UR22, UR8, UR10, URZ ;  /* 0x0000000a081672a5 */ /* 0x000fc6000f8e00ff */
[----:B------:R-:W-:Y:S01]  /*26e0*/  UMOV UR16, UR17 ;  /* 0x0000001100107c82 */ /* 0x000fe20008000000 */
[----:B------:R-:W-:Y:S02]  /*26f0*/  USHF.R.U32.HI UR4, URZ, UR26, UR4 ;  /* 0x0000001aff047299 */ /* 0x000fe40008011604 */
[----:B------:R-:W-:Y:S01]  /*2700*/  @UP3 USHF.R.U32.HI UR7, URZ, UR11, UR16 ;  /* 0x0000000bff073299 */ /* 0x000fe20008011610 */
[----:B------:R-:W-:Y:S01]  /*2710*/  UMOV UR18, UR19 ;  /* 0x0000001300127c82 */ /* 0x000fe20008000000 */
[----:B------:R-:W-:Y:S01]  /*2720*/  UMOV UR22, UR23 ;  /* 0x0000001700167c82 */ /* 0x000fe20008000000 */
[----:B------:R-:W-:Y:S02]  /*2730*/  USHF.R.U32.HI UR13, URZ, UR13, UR18 ;  /* 0x0000000dff0d7299 */ /* 0x000fe40008011612 */
[----:B------:R-:W-:Y:S02]  /*2740*/  USEL UR4, UR27, UR4, !UP0 ;  /* 0x000000041b047287 */ /* 0x000fe4000c000000 */
[----:B------:R-:W-:-:S02]  /*2750*/  @UP3 USHF.R.U32.HI UR8, URZ, UR11, UR22 ;  /* 0x0000000bff083299 */ /* 0x000fc40008011616 */
[----:B------:R-:W-:Y:S02]  /*2760*/  UIMAD UR9, UR42, UR7, URZ ;  /* 0x000000072a0972a4 */ /* 0x000fe4000f8e02ff */
[----:B------:R-:W-:Y:S02]  /*2770*/  USEL UR7, UR37, UR13, !UP2 ;  /* 0x0000000d25077287 */ /* 0x000fe4000d000000 */
[----:B------:R-:W-:Y:S02]  /*2780*/  UIMAD UR12, UR42, UR8, URZ ;  /* 0x000000082a0c72a4 */ /* 0x000fe4000f8e02ff */
[----:B------:R-:W-:Y:S02]  /*2790*/  UISETP.GE.AND UP0, UPT, UR4, UR9, UPT ;  /* 0x000000090400728c */ /* 0x000fe4000bf06270 */
[----:B------:R-:W-:Y:S02]  /*27a0*/  UIMAD.WIDE.U32 UR16, UR4, UR10, URZ ;  /* 0x0000000a041072a5 */ /* 0x000fe4000f8e00ff */
[----:B------:R-:W-:-:S02]  /*27b0*/  UISETP.GE.OR UP0, UPT, UR7, UR12, UP0 ;  /* 0x0000000c0700728c */ /* 0x000fc40008706670 */
        /* <DEDUP_REMOVED lines=19> */
.L_x_41:
[----:B------:R-:W2:Y:S02]  /*28f0*/  LDCU UR4, c[0x0][0xb30] ;  /* 0x00016600ff0477ac */ /* 0x000ea40008000800 */
[----:B--2---:R-:W-:-:S09]  /*2900*/  UISETP.NE.AND UP0, UPT, UR4, 0x1, UPT ;  /* 0x000000010400788c */ /* 0x004fd2000bf05270 */
[----:B------:R-:W-:Y:S05]  /*2910*/  BRA.U UP0, `(.L_x_42) ;  /* 0x0000000100447547 */ /* 0x000fea000b800000 */
[----:B------:R-:W2:Y:S01]  /*2920*/  LDCU.128 UR12, c[0x0][0xb10] ;  /* 0x00016200ff0c77ac */ /* 0x000ea20008000c00 */
[----:B------:R-:W3:Y:S01]  /*2930*/  LDCU UR16, c[0x0][0xb0c] ;  /* 0x00016180ff1077ac */ /* 0x000ee20008000800 */
[----:B------:R-:W4:Y:S01]  /*2940*/  LDCU UR17, c[0x0][0xb20] ;  /* 0x00016400ff1177ac */ /* 0x000f220008000800 */
[----:B--2---:R-:W-:Y:S02]  /*2950*/  UIMAD.WIDE.U32 UR10, UR37, UR12, URZ ;  /* 0x0000000c250a72a5 */ /* 0x004fe4000f8e00ff */
[----:B------:R-:W-:Y:S02]  /*2960*/  UIMAD.WIDE.U32 UR8, UR27, UR15, URZ ;  /* 0x0000000f1b0872a5 */ /* 0x000fe4000f8e00ff */
[----:B---3--:R-:W-:Y:S02]  /*2970*/  UISETP.NE.AND UP2, UPT, UR16, 0x1, UPT ;  /* 0x000000011000788c */ /* 0x008fe4000bf45270 */
[----:B------:R-:W-:Y:S01]  /*2980*/  UISETP.NE.AND UP0, UPT, UR14, 0x1, UPT ;  /* 0x000000010e00788c */ /* 0x000fe2000bf05270 */
[----:B------:R-:W-:-:S02]  /*2990*/  UMOV UR7, UR11 ;  /* 0x0000000b00077c82 */ /* 0x000fc40008000000 */
[----:B------:R-:W-:Y:S01]  /*29a0*/  UMOV UR4, UR9 ;  /* 0x0000000900047c82 */ /* 0x000fe20008000000 */
[----:B------:R-:W-:Y:S02]  /*29b0*/  USHF.R.U32.HI UR7, URZ, UR13, UR7 ;  /* 0x0000000dff077299 */ /* 0x000fe40008011607 */
[----:B----4-:R-:W-:Y:S02]  /*29c0*/  USHF.R.U32.HI UR4, URZ, UR17, UR4 ;  /* 0x00000011ff047299 */ /* 0x010fe40008011604 */
[----:B------:R-:W-:Y:S02]  /*29d0*/  USEL UR7, UR37, UR7, !UP2 ;  /* 0x0000000725077287 */ /* 0x000fe4000d000000 */
[----:B------:R-:W-:-:S04]  /*29e0*/  USEL UR4, UR27, UR4, !UP0 ;  /* 0x000000041b047287 */ /* 0x000fc8000c000000 */
[----:B------:R-:W-:Y:S02]  /*29f0*/  UIADD3 UR8, UPT, UPT, UR7, -UR4, URZ ;  /* 0x8000000407087290 */ /* 0x000fe4000fffe0ff */
[----:B------:R-:W-:Y:S02]  /*2a00*/  UIADD3 UR4, UPT, UPT, -UR7, UR4, URZ ;  /* 0x0000000407047290 */ /* 0x000fe4000fffe1ff */
[----:B------:R-:W-:Y:S02]  /*2a10*/  UIMAD UR27, UR8, UR14, UR27 ;  /* 0x0000000e081b72a4 */ /* 0x000fe4000f8e021b */
[----:B------:R-:W-:-:S12]  /*2a20*/  UIMAD UR37, UR4, UR16, UR37 ;  /* 0x00000010042572a4 */ /* 0x000fd8000f8e0225 */
.L_x_42:
[----:B------:R-:W-:Y:S01]  /*2a30*/  VIADD R11, R11, 0x1 ;  /* 0x000000010b0b7836 */ /* 0x000fe20000000000 */
[----:B------:R-:W-:Y:S01]  /*2a40*/  R2UR UR4, R160 ;  /* 0x00000000a00472ca */ /* 0x000fe200000e0000 */
[----:B------:R-:W-:Y:S01]  /*2a50*/  UIADD3 UR20, UPT, UPT, UR27, UR63, URZ ;  /* 0x0000003f1b147290 */ /* 0x000fe2000fffe0ff */
[----:B------:R-:W-:Y:S02]  /*2a60*/  PLOP3.LUT P1, PT, PT, PT, PT, 0x80, 0x8 ;  /* 0x000000000008781c */ /* 0x000fe40003f2f070 */
[----:B------:R-:W-:-:S04]  /*2a70*/  ISETP.NE.AND P0, PT, R11, 0x2, PT ;  /* 0x000000020b00780c */ /* 0x000fc80003f05270 */
[----:B------:R-:W-:Y:S02]  /*2a80*/  SEL R3, RZ, 0x1, P0 ;  /* 0x00000001ff037807 */ /* 0x000fe40000000000 */
[----:B------:R-:W-:Y:S02]  /*2a90*/  SEL R11, R11, RZ, P0 ;  /* 0x000000ff0b0b7207 */ /* 0x000fe40000000000 */
[----:B------:R-:W-:Y:S01]  /*2aa0*/  LOP3.LUT R10, R10, R3, RZ, 0x3c, !PT ;  /* 0x000000030a0a7212 */ /* 0x000fe200078e3cff */
[----:B------:R-:W-:Y:S01]  /*2ab0*/  UIADD3 UR16, UPT, UPT, UR37, UR4, URZ ;  /* 0x0000000425107290 */ /* 0x000fe2000fffe0ff */
[----:B------:R-:W-:Y:S11]  /*2ac0*/  BRA.U UP1, `(.L_x_43) ;  /* 0xfffffff101407547 */ /* 0x000ff6000b83ffff */
[----:B------:R-:W-:Y:S01]  /*2ad0*/  UIADD3 UR7, UPT, UPT, UR6, 0xc0, URZ ;  /* 0x000000c006077890 */ /* 0x000fe2000fffe0ff */
[----:B------:R-:W-:-:S03]  /*2ae0*/  SHF.L.U32 R3, R12, 0x1f, RZ ;  /* 0x0000001f0c037819 */ /* 0x000fc600000006ff */
[----:B------:R-:W-:-:S09]  /*2af0*/  ULEA UR4, UR5, UR7, 0x3 ;  /* 0x0000000705047291 */ /* 0x000fd2000f8e18ff */
[----:B------:R-:W2:Y:S02]  /*2b00*/  SYNCS.PHASECHK.TRANS64.TRYWAIT P0, [UR4], R3 ;  /* 0x00000003ff0075a7 */ /* 0x000ea40008001104 */
[----:B--2---:R-:W-:Y:S05]  /*2b10*/  @!P0 BRA `(.L_x_44) ;  /* 0x0000006c00388947 */ /* 0x004fea0003800000 */
.L_x_139:
[----:B------:R-:W-:-:S04]  /*2b20*/  UIADD3 UR4, UPT, UPT, UR5, 0x1, URZ ;  /* 0x0000000105047890 */ /* 0x000fc8000fffe0ff */
[----:B------:R-:W-:-:S04]  /*2b30*/  UISETP.NE.AND UP0, UPT, UR4, 0x18, UPT ;  /* 0x000000180400788c */ /* 0x000fc8000bf05270 */
[----:B------:R-:W-:Y:S02]  /*2b40*/  USEL UR6, URZ, 0x1, UP0 ;  /* 0x00000001ff067887 */ /* 0x000fe40008000000 */
[----:B------:R-:W-:-:S04]  /*2b50*/  USEL UR4, UR4, URZ, UP0 ;  /* 0x000000ff04047287 */ /* 0x000fc80008000000 */
[----:B------:R-:W-:Y:S01]  /*2b60*/  ULEA UR5, UR4, UR7, 0x3 ;  /* 0x0000000704057291 */ /* 0x000fe2000f8e18ff */
[----:B------:R-:W-:-:S04]  /*2b70*/  LOP3.LUT R2, R12, UR6, RZ, 0x3c, !PT ;  /* 0x000000060c027c12 */ /* 0x000fc8000f8e3cff */
[----:B-1----:R-:W-:-:S04]  /*2b80*/  SHF.L.U32 R3, R2, 0x1f, RZ ;  /* 0x0000001f02037819 */ /* 0x002fc800000006ff */
[----:B------:R-:W1:Y:S02]  /*2b90*/  SYNCS.PHASECHK.TRANS64.TRYWAIT P0, [UR5], R3 ;  /* 0x00000003ff0075a7 */ /* 0x000e640008001105 */
[----:B-1----:R-:W-:Y:S05]  /*2ba0*/  @!P0 BRA `(.L_x_45) ;  /* 0x0000006c002c8947 */ /* 0x002fea0003800000 */
.L_x_141:
        /* <DEDUP_REMOVED lines=9> */
.L_x_143:
        /* <DEDUP_REMOVED lines=9> */
.L_x_145:
        /* <DEDUP_REMOVED lines=9> */
.L_x_147:
        /* <DEDUP_REMOVED lines=9> */
.L_x_149:
        /* <DEDUP_REMOVED lines=9> */
.L_x_151:
        /* <DEDUP_REMOVED lines=9> */
.L_x_153:
        /* <DEDUP_REMOVED lines=9> */
.L_x_155:
        /* <DEDUP_REMOVED lines=9> */
.L_x_157:
        /* <DEDUP_REMOVED lines=9> */
.L_x_159:
        /* <DEDUP_REMOVED lines=9> */
.L_x_161:
        /* <DEDUP_REMOVED lines=9> */
.L_x_163:
        /* <DEDUP_REMOVED lines=9> */
.L_x_165:
        /* <DEDUP_REMOVED lines=9> */
.L_x_167:
        /* <DEDUP_REMOVED lines=9> */
.L_x_169:
        /* <DEDUP_REMOVED lines=9> */
.L_x_171:
        /* <DEDUP_REMOVED lines=9> */
.L_x_173:
        /* <DEDUP_REMOVED lines=9> */
.L_x_175:
        /* <DEDUP_REMOVED lines=9> */
.L_x_177:
        /* <DEDUP_REMOVED lines=9> */
.L_x_179:
        /* <DEDUP_REMOVED lines=9> */
.L_x_181:
        /* <DEDUP_REMOVED lines=9> */
.L_x_183:
[----:B------:R-:W-:-:S04]  /*3780*/  UIADD3 UR4, UPT, UPT, UR4, 0x1, URZ ;  /* 0x0000000104047890 */ /* 0x000fc8000fffe0ff */
[----:B------:R-:W-:-:S04]  /*3790*/  UISETP.NE.AND UP0, UPT, UR4, 0x18, UPT ;  /* 0x000000180400788c */ /* 0x000fc8000bf05270 */
[----:B------:R-:W-:Y:S02]  /*37a0*/  USEL UR5, URZ, 0x1, UP0 ;  /* 0x00000001ff057887 */ /* 0x000fe40008000000 */
[----:B------:R-:W-:-:S04]  /*37b0*/  USEL UR4, UR4, URZ, UP0 ;  /* 0x000000ff04047287 */ /* 0x000fc80008000000 */
[----:B------:R-:W-:Y:S01]  /*37c0*/  ULEA UR4, UR4, UR7, 0x3 ;  /* 0x0000000704047291 */ /* 0x000fe2000f8e18ff */
[----:B-1----:R-:W-:-:S04]  /*37d0*/  LOP3.LUT R3, R2, UR5, RZ, 0x3c, !PT ;  /* 0x0000000502037c12 */ /* 0x002fc8000f8e3cff */
[----:B------:R-:W-:Y:S01]  /*37e0*/  SHF.L.U32 R3, R3, 0x1f, RZ ;  /* 0x0000001f03037819 */ /* 0x000fe200000006ff */
[----:B------:R-:W-:-:S07]  /*37f0*/  IMAD.U32 R0, RZ, RZ, UR4 ;  /* 0x00000004ff007e24 */ /* 0x000fce000f8e00ff */
.L_x_67:
[----:B-1----:R1:W2:Y:S02]  /*3800*/  SYNCS.PHASECHK.TRANS64.TRYWAIT P0, [R0+URZ], R3 ;  /* 0x00000003000075a7 */ /* 0x0022a400080011ff */
[----:B--2---:R-:W-:Y:S05]  /*3810*/  @!P0 NANOSLEEP.SYNCS 0x989680 ;  /* 0x009896800000895d */ /* 0x004fea0003900000 */
[----:B------:R-:W2:Y:S02]  /*3820*/  @!P0 SYNCS.PHASECHK.TRANS64 P0, [R0+URZ], R3 ;  /* 0x00000003000085a7 */ /* 0x000ea400080010ff */
[----:B--2---:R-:W-:Y:S05]  /*3830*/  @P0 EXIT ;  /* 0x000000000000094d */ /* 0x004fea0003800000 */
[----:B------:R-:W-:Y:S05]  /*3840*/  BRA `(.L_x_67) ;  /* 0xfffffffc00ec7947 */ /* 0x000fea000383ffff */
.L_x_23:
[----:B------:R-:W-:-:S04]  /*3850*/  UISETP.NE.AND UP0, UPT, UR45, URZ, UPT ;  /* 0x000000ff2d00728c */ /* 0x000fc8000bf05270 */
[----:B------:R-:W-:-:S09]  /*3860*/  UISETP.NE.OR UP0, UPT, UR17, 0x1, UP0 ;  /* 0x000000011100788c */ /* 0x000fd20008705670 */
[----:B------:R-:W-:Y:S05]  /*3870*/  BRA.U UP0, `(.L_x_68) ;  /* 0x0000000500487547 */ /* 0x000fea000b800000 */
[----:B------:R-:W-:Y:S01]  /*3880*/  ISETP.GE.U32.AND P2, PT, R0, 0x8, PT ;  /* 0x000000080000780c */ /* 0x000fe20003f46070 */
[----:B------:R-:W-:Y:S01]  /*3890*/  IMAD.MOV.U32 R12, RZ, RZ, 0x1 ;  /* 0x00000001ff0c7424 */ /* 0x000fe200078e00ff */
[----:B------:R-:W-:Y:S02]  /*38a0*/  CS2R R10, SRZ ;  /* 0x00000000000a7805 */ /* 0x000fe4000001ff00 */
[----:B------:R-:W-:Y:S01]  /*38b0*/  CS2R R8, SRZ ;  /* 0x0000000000087805 */ /* 0x000fe2000001ff00 */
[----:B------:R-:W-:Y:S01]  /*38c0*/  UMOV UR6, 0x400 ;  /* 0x0000040000067882 */ /* 0x000fe20000000000 */
[----:B------:R-:W-:Y:S01]  /*38d0*/  UMOV UR5, URZ ;  /* 0x000000ff00057c82 */ /* 0x000fe20008000000 */
[----:B------:R-:W-:-:S12]  /*38e0*/  ULEA UR6, UR45, UR6, 0x18 ;  /* 0x000000062d067291 */ /* 0x000fd8000f8ec0ff */
.L_x_72:
[----:B------:R-:W-:Y:S02]  /*38f0*/  LEA R2, R8, UR6, 0x3 ;  /* 0x0000000608027c11 */ /* 0x000fe4000f8e18ff */
[----:B------:R-:W-:-:S03]  /*3900*/  SHF.L.U32 R5, R9, 0x1f, RZ ;  /* 0x0000001f09057819 */ /* 0x000fc600000006ff */
[----:B------:R-:W-:Y:S01]  /*3910*/  VIADD R4, R2, 0x220 ;  /* 0x0000022002047836 */ /* 0x000fe20000000000 */
[----:B------:R-:W1:Y:S02]  /*3920*/  SYNCS.PHASECHK.TRANS64.TRYWAIT P0, [R2+URZ+0x210], R5 ;  /* 0x00021005020075a7 */ /* 0x000e6400080011ff */
[----:B-1----:R-:W-:Y:S05]  /*3930*/  @!P0 BRA `(.L_x_69) ;  /* 0x0000006400d88947 */ /* 0x002fea0003800000 */
.L_x_184:
[----:B------:R-:W-:Y:S01]  /*3940*/  ULEA UR4, UR5, UR6, 0x3 ;  /* 0x0000000605047291 */ /* 0x000fe2000f8e18ff */
[----:B------:R-:W-:Y:S02]  /*3950*/  PRMT R4, RZ, 0x654, R4 ;  /* 0x00000654ff047816 */ /* 0x000fe40000000004 */
[----:B-1----:R-:W-:Y:S01]  /*3960*/  SHF.L.U32 R5, R12, 0x1f, RZ ;  /* 0x0000001f0c057819 */ /* 0x002fe200000006ff */
[----:B------:R-:W-:Y:S01]  /*3970*/  UIADD3 UR7, UPT, UPT, UR4, 0x1b0, URZ ;  /* 0x000001b004077890 */ /* 0x000fe2000fffe0ff */
[----:B------:R1:W-:Y:S05]  /*3980*/  SYNCS.ARRIVE.TRANS64.RED.A1T0 RZ, [R4+URZ], RZ ;  /* 0x000000ff04ff79a7 */ /* 0x0003ea00081004ff */
[----:B------:R-:W-:Y:S01]  /*3990*/  IMAD.U32 R7, RZ, RZ, UR7 ;  /* 0x00000007ff077e24 */ /* 0x000fe2000f8e00ff */
[----:B------:R-:W2:Y:S04]  /*39a0*/  SYNCS.PHASECHK.TRANS64.TRYWAIT P0, [UR4+0x1c0], R5 ;  /* 0x0001c005ff0075a7 */ /* 0x000ea80008001104 */
[----:B------:R-:W-:Y:S01]  /*39b0*/  PRMT R6, R0, 0x654, R7 ;  /* 0x0000065400067816 */ /* 0x000fe20000000007 */
[----:B-1----:R-:W-:Y:S01]  /*39c0*/  @!P2 IMAD.MOV.U32 R4, RZ, RZ, 0x10 ;  /* 0x00000010ff04a424 */ /* 0x002fe200078e00ff */
[----:B--2---:R-:W-:Y:S06]  /*39d0*/  @!P0 BRA `(.L_x_70) ;  /* 0x0000006400c48947 */ /* 0x004fec0003800000 */
.L_x_186:
[----:B------:R-:W-:Y:S01]  /*39e0*/  ULEA UR8, UR5, UR6, 0x4 ;  /* 0x0000000605087291 */ /* 0x000fe2000f8e20ff */
[----:B------:R-:W-:Y:S01]  /*39f0*/  SEL R3, R6, R3, !P2 ;  /* 0x0000000306037207 */ /* 0x000fe20005000000 */
[----:B------:R-:W-:Y:S01]  /*3a00*/  UIADD3 UR9, UPT, UPT, UR4, 0x1b0, URZ ;  /* 0x000001b004097890 */ /* 0x000fe2000fffe0ff */
[----:B-1----:R-:W-:Y:S01]  /*3a10*/  LEA R2, R11, UR6, 0x3 ;  /* 0x000000060b027c11 */ /* 0x002fe2000f8e18ff */
[----:B------:R-:W-:Y:S01]  /*3a20*/  UIADD3 UR8, UPT, UPT, UR8, 0x240, URZ ;  /* 0x0000024008087890 */ /* 0x000fe2000fffe0ff */
[----:B------:R-:W-:Y:S01]  /*3a30*/  SHF.L.U32 R5, R10, 0x1f, RZ ;  /* 0x0000001f0a057819 */ /* 0x000fe200000006ff */
[----:B------:R1:W-:Y:S01]  /*3a40*/  @!P2 SYNCS.ARRIVE.TRANS64.RED RZ, [R3+URZ], R4 ;  /* 0x0000000403ffa9a7 */ /* 0x0003e200080004ff */
[----:B------:R-:W-:Y:S01]  /*3a50*/  UIADD3 UR4, UPT, UPT, UR5, 0x1, URZ ;  /* 0x0000000105047890 */ /* 0x000fe2000fffe0ff */
[----:B------:R-:W-:-:S03]  /*3a60*/  VIADD R8, R8, 0x1 ;  /* 0x0000000108087836 */ /* 0x000fc60000000000 */
[----:B------:R-:W-:Y:S02]  /*3a70*/  UISETP.NE.AND UP0, UPT, UR4, 0x2, UPT ;  /* 0x000000020400788c */ /* 0x000fe4000bf05270 */
[----:B------:R-:W-:Y:S06]  /*3a80*/  UGETNEXTWORKID.BROADCAST [UR8], [UR9] ;  /* 0x00000000080073ca */ /* 0x000fec0008000100 */
[----:B------:R-:W-:Y:S01]  /*3a90*/  USEL UR7, URZ, 0x1, UP0 ;  /* 0x00000001ff077887 */ /* 0x000fe20008000000 */
[----:B------:R-:W-:Y:S01]  /*3aa0*/  ISETP.NE.AND P0, PT, R8, 0x2, PT ;  /* 0x000000020800780c */ /* 0x000fe20003f05270 */
[----:B------:R-:W-:Y:S01]  /*3ab0*/  USEL UR5, UR4, URZ, UP0 ;  /* 0x000000ff04057287 */ /* 0x000fe20008000000 */
[----:B------:R-:W2:Y:S03]  /*3ac0*/  SYNCS.PHASECHK.TRANS64.TRYWAIT P1, [R2+URZ+0x1b0], R5 ;  /* 0x0001b005020075a7 */ /* 0x000ea600080211ff */
[----:B------:R-:W-:Y:S01]  /*3ad0*/  LOP3.LUT R12, R12, UR7, RZ, 0x3c, !PT ;  /* 0x000000070c0c7c12 */ /* 0x000fe2000f8e3cff */
[----:B-12---:R-:W-:Y:S07]  /*3ae0*/  @!P1 BRA `(.L_x_71) ;  /* 0x0000006400989947 */ /* 0x006fee0003800000 */
.L_x_187:
[C---:B------:R-:W-:Y:S01]  /*3af0*/  LEA R4, R11.reuse, UR6, 0x4 ;  /* 0x000000060b047c11 */ /* 0x040fe2000f8e20ff */
[----:B-1----:R-:W-:Y:S01]  /*3b00*/  VIADD R2, R2, 0x1c0 ;  /* 0x000001c002027836 */ /* 0x002fe20000000000 */
[----:B------:R-:W-:Y:S01]  /*3b10*/  SEL R8, R8, RZ, P0 ;  /* 0x000000ff08087207 */ /* 0x000fe20000000000 */
[----:B------:R-:W-:-:S03]  /*3b20*/  VIADD R11, R11, 0x1 ;  /* 0x000000010b0b7836 */ /* 0x000fc60000000000 */
[----:B------:R-:W1:Y:S01]  /*3b30*/  LDS.128 R4, [R4+0x240] ;  /* 0x0002400004047984 */ /* 0x000e620000000c00 */
[----:B------:R-:W-:Y:S02]  /*3b40*/  PRMT R2, RZ, 0x654, R2 ;  /* 0x00000654ff027816 */ /* 0x000fe40000000002 */
[C---:B------:R-:W-:Y:S01]  /*3b50*/  ISETP.NE.AND P1, PT, R11.reuse, 0x2, PT ;  /* 0x000000020b00780c */ /* 0x040fe20003f25270 */
[----:B------:R-:W-:Y:S01]  /*3b60*/  @!PT LDS RZ, [RZ] ;  /* 0x00000000fffff984 */ /* 0x000fe20000000800 */
[----:B------:R-:W-:Y:S01]  /*3b70*/  @!PT LDS RZ, [RZ] ;  /* 0x00000000fffff984 */ /* 0x000fe20000000800 */
[----:B------:R-:W-:Y:S01]  /*3b80*/  @!PT LDS RZ, [RZ] ;  /* 0x00000000fffff984 */ /* 0x000fe20000000800 */
[----:B------:R-:W-:Y:S01]  /*3b90*/  @!PT LDS RZ, [RZ] ;  /* 0x00000000fffff984 */ /* 0x000fe20000000800 */
[----:B------:R2:W-:Y:S06]  /*3ba0*/  MEMBAR.ALL.CTA ;  /* 0x0000000000007992 */ /* 0x0005ec0000008000 */
[----:B--2---:R-:W2:Y:S01]  /*3bb0*/  FENCE.VIEW.ASYNC.S ;  /* 0x00000000000073c6 */ /* 0x004ea20000000000 */
[----:B------:R-:W-:Y:S01]  /*3bc0*/  SEL R11, R11, RZ, P1 ;  /* 0x000000ff0b0b7207 */ /* 0x000fe20000800000 */
[----:B--2---:R2:W-:Y:S01]  /*3bd0*/  SYNCS.ARRIVE.TRANS64.RED.A1T0 RZ, [R2+URZ], RZ ;  /* 0x000000ff02ff79a7 */ /* 0x0045e200081004ff */
[----:B-1----:R-:W-:-:S02]  /*3be0*/  LOP3.LUT P3, RZ, R6, 0x1, RZ, 0xc0, !PT ;  /* 0x0000000106ff7812 */ /* 0x002fc4000786c0ff */
[----:B------:R-:W-:-:S04]  /*3bf0*/  SEL R5, RZ, 0x1, P1 ;  /* 0x00000001ff057807 */ /* 0x000fc80000800000 */
[----:B------:R-:W-:Y:S02]  /*3c00*/  LOP3.LUT R10, R10, R5, RZ, 0x3c, !PT ;  /* 0x000000050a0a7212 */ /* 0x000fe400078e3cff */
[----:B--2---:R-:W-:-:S04]  /*3c10*/  SEL R2, RZ, 0x1, P0 ;  /* 0x00000001ff027807 */ /* 0x004fc80000000000 */
[----:B------:R-:W-:Y:S01]  /*3c20*/  LOP3.LUT R9, R9, R2, RZ, 0x3c, !PT ;  /* 0x0000000209097212 */ /* 0x000fe200078e3cff */
[----:B------:R-:W-:Y:S06]  /*3c30*/  @P3 BRA `(.L_x_72) ;  /* 0xfffffffc002c3947 */ /* 0x000fec000383ffff */
[----:B------:R-:W-:Y:S01]  /*3c40*/  ULEA UR4, UR5, UR6, 0x3 ;  /* 0x0000000605047291 */ /* 0x000fe2000f8e18ff */
[----:B------:R-:W-:-:S08]  /*3c50*/  SHF.L.U32 R3, R12, 0x1f, RZ ;  /* 0x0000001f0c037819 */ /* 0x000fd000000006ff */
[----:B------:R-:W1:Y:S02]  /*3c60*/  SYNCS.PHASECHK.TRANS64 P0, [UR4+0x1c0], R3 ;  /* 0x0001c003ff0075a7 */ /* 0x000e640008001004 */
[----:B-1----:R-:W-:Y:S05]  /*3c70*/  @P0 BRA `(.L_x_73) ;  /* 0x0000000000080947 */ /* 0x002fea0003800000 */
[----:B------:R-:W1:Y:S02]  /*3c80*/  SYNCS.PHASECHK.TRANS64.TRYWAIT P0, [UR4+0x1c0], R3 ;  /* 0x0001c003ff0075a7 */ /* 0x000e640008001104 */
[----:B-1----:R-:W-:Y:S05]  /*3c90*/  @!P0 BRA `(.L_x_74) ;  /* 0x0000006400408947 */ /* 0x002fea0003800000 */
.L_x_73:
[----:B------:R-:W-:-:S04]  /*3ca0*/  UIADD3 UR7, UPT, UPT, UR5, 0x1, URZ ;  /* 0x0000000105077890 */ /* 0x000fc8000fffe0ff */
[----:B------:R-:W-:-:S04]  /*3cb0*/  UISETP.NE.AND UP0, UPT, UR7, 0x2, UPT ;  /* 0x000000020700788c */ /* 0x000fc8000bf05270 */
[----:B------:R-:W-:Y:S02]  /*3cc0*/  USEL UR8, URZ, 0x1, UP0 ;  /* 0x00000001ff087887 */ /* 0x000fe40008000000 */
[----:B------:R-:W-:-:S04]  /*3cd0*/  USEL UR7, UR7, URZ, UP0 ;  /* 0x000000ff07077287 */ /* 0x000fc80008000000 */
[----:B------:R-:W-:Y:S01]  /*3ce0*/  ULEA UR7, UR7, UR6, 0x3 ;  /* 0x0000000607077291 */ /* 0x000fe2000f8e18ff */
[----:B-1----:R-:W-:-:S04]  /*3cf0*/  LOP3.LUT R3, R12, UR8, RZ, 0x3c, !PT ;  /* 0x000000080c037c12 */ /* 0x002fc8000f8e3cff */
[----:B------:R-:W-:-:S04]  /*3d00*/  SHF.L.U32 R0, R3, 0x1f, RZ ;  /* 0x0000001f03007819 */ /* 0x000fc800000006ff */
[----:B------:R-:W1:Y:S02]  /*3d10*/  SYNCS.PHASECHK.TRANS64 P0, [UR7+0x1c0], R0 ;  /* 0x0001c000ff0075a7 */ /* 0x000e640008001007 */
[----:B-1----:R-:W-:Y:S05]  /*3d20*/  @P0 EXIT ;  /* 0x000000000000094d */ /* 0x002fea0003800000 */
[----:B------:R-:W-:Y:S02]  /*3d30*/  SHF.L.U32 R3, R3, 0x1f, RZ ;  /* 0x0000001f03037819 */ /* 0x000fe400000006ff */
[----:B------:R-:W-:-:S07]  /*3d40*/  MOV R0, UR7 ;  /* 0x0000000700007c02 */ /* 0x000fce0008000f00 */
.L_x_75:
[----:B-1----:R1:W2:Y:S02]  /*3d50*/  SYNCS.PHASECHK.TRANS64.TRYWAIT P0, [R0+URZ+0x1c0], R3 ;  /* 0x0001c003000075a7 */ /* 0x0022a400080011ff */
[----:B--2---:R-:W-:Y:S05]  /*3d60*/  @!P0 NANOSLEEP.SYNCS 0x989680 ;  /* 0x009896800000895d */ /* 0x004fea0003900000 */
[----:B------:R-:W2:Y:S02]  /*3d70*/  @!P0 SYNCS.PHASECHK.TRANS64 P0, [R0+URZ+0x1c0], R3 ;  /* 0x0001c003000085a7 */ /* 0x000ea400080010ff */
[----:B--2---:R-:W-:Y:S05]  /*3d80*/  @P0 EXIT ;  /* 0x000000000000094d */ /* 0x004fea0003800000 */
[----:B------:R-:W-:Y:S05]  /*3d90*/  BRA `(.L_x_75) ;  /* 0xfffffffc00ec7947 */ /* 0x000fea000383ffff */
.L_x_68:
[----:B------:R-:W-:Y:S05]  /*3da0*/  BRA.U UP4, `(.L_x_76) ;  /* 0x0000000d04687547 */ /* 0x000fea000b800000 */
[----:B------:R-:W-:Y:S01]  /*3db0*/  UMOV UR4, 0x40 ;  /* 0x0000004000047882 */ /* 0x000fe20000000000 */
[----:B------:R-:W-:Y:S01]  /*3dc0*/  NOP ;  /* 0x0000000000007918 */ /* 0x000fe20000000000 */
[----:B------:R-:W-:Y:S01]  /*3dd0*/  ULEA UR5, UR45, UR4, 0x18 ;  /* 0x000000042d057291 */ /* 0x000fe2000f8ec0ff */
[----:B------:R-:W-:Y:S02]  /*3de0*/  UMOV UR6, 0x400 ;  /* 0x0000040000067882 */ /* 0x000fe40000000000 */
[----:B------:R-:W-:-:S06]  /*3df0*/  ULEA UR6, UR45, UR6, 0x18 ;  /* 0x000000062d067291 */ /* 0x000fcc000f8ec0ff */
[----:B------:R-:W1:Y:S02]  /*3e00*/  LDS.U8 R0, [UR5+0x1c] ;  /* 0x00001c05ff007984 */ /* 0x000e640008000000 */
[----:B-1----:R-:W-:-:S13]  /*3e10*/  ISETP.NE.AND P0, PT, R0, RZ, PT ;  /* 0x000000ff0000720c */ /* 0x002fda0003f05270 */
[----:B------:R-:W-:Y:S05]  /*3e20*/  @P0 BRA `(.L_x_77) ;  /* 0x0000000000580947 */ /* 0x000fea0003800000 */
[----:B------:R-:W-:-:S13]  /*3e30*/  ELECT P0, URZ, PT ;  /* 0x0000000000ff782f */ /* 0x000fda0003800000 */
[----:B------:R-:W-:Y:S05]  /*3e40*/  @!P0 BRA `(.L_x_78) ;  /* 0x0000000000608947 */ /* 0x000fea0003800000 */
[----:B------:R-:W-:Y:S01]  /*3e50*/  UMOV UR4, 0x10 ;  /* 0x0000001000047882 */ /* 0x000fe20000000000 */
[----:B------:R-:W-:Y:S01]  /*3e60*/  HFMA2 R0, -RZ, RZ, 0, 5.9604644775390625e-08 ;  /* 0x00000001ff007431 */ /* 0x000fe200000001ff */
[----:B------:R-:W-:-:S03]  /*3e70*/  MOV R3, 0xffff ;  /* 0x0000ffff00037802 */ /* 0x000fc60000000f00 */
[----:B------:R-:W-:Y:S04]  /*3e80*/  DEPBAR.LE SB1, 0x36 ;  /* 0x00009d800000791a */ /* 0x000fe80000000000 */
[----:B------:R-:W1:Y:S02]  /*3e90*/  UTCATOMSWS.FIND_AND_SET.ALIGN UP0, UR4, UR4 ;  /* 0x00000004000475e3 */ /* 0x000e640008000800 */
[----:B-1----:R-:W-:Y:S01]  /*3ea0*/  MOV R4, UR4 ;  /* 0x0000000400047c02 */ /* 0x002fe20008000f00 */
[----:B------:R-:W-:Y:S06]  /*3eb0*/  BRA.U UP0, `(.L_x_79) ;  /* 0x0000000100187547 */ /* 0x000fec000b800000 */
.L_x_80:
[----:B------:R-:W-:Y:S05]  /*3ec0*/  NANOSLEEP 0x64 ;  /* 0x000000640000795d */ /* 0x000fea0003800000 */
[----:B------:R-:W-:-:S05]  /*3ed0*/  UMOV UR4, 0x10 ;  /* 0x0000001000047882 */ /* 0x000fca0000000000 */
[----:B------:R-:W-:Y:S04]  /*3ee0*/  DEPBAR.LE SB1, 0x36 ;  /* 0x00009d800000791a */ /* 0x000fe80000000000 */
[----:B------:R-:W1:Y:S02]  /*3ef0*/  UTCATOMSWS.FIND_AND_SET.ALIGN UP0, UR4, UR4 ;  /* 0x00000004000475e3 */ /* 0x000e640008000800 */
[----:B-1----:R-:W-:Y:S01]  /*3f00*/  MOV R4, UR4 ;  /* 0x0000000400047c02 */ /* 0x002fe20008000f00 */
[----:B------:R-:W-:Y:S05]  /*3f10*/  BRA.U !UP0, `(.L_x_80) ;  /* 0xfffffffd08e87547 */ /* 0x000fea000b83ffff */
.L_x_79:
[-C--:B------:R-:W-:Y:S02]  /*3f20*/  SHF.L.U32 R3, R3, R4.reuse, RZ ;  /* 0x0000000403037219 */ /* 0x080fe400000006ff */
[----:B------:R-:W-:Y:S01]  /*3f30*/  SHF.L.U32 R0, R0, R4, RZ ;  /* 0x0000000400007219 */ /* 0x000fe200000006ff */
[----:B------:R-:W-:Y:S02]  /*3f40*/  IMAD.SHL.U32 R4, R4, 0x20, RZ ;  /* 0x0000002004047824 */ /* 0x000fe400078e00ff */
[----:B------:R1:W-:Y:S04]  /*3f50*/  ATOMS.OR RZ, [UR5+0x14], R3 ;  /* 0x00001403ffff798c */ /* 0x0003e8000b000005 */
[----:B------:R1:W-:Y:S04]  /*3f60*/  ATOMS.OR RZ, [UR5+0x18], R0 ;  /* 0x00001800ffff798c */ /* 0x0003e8000b000005 */
[----:B------:R1:W-:Y:S01]  /*3f70*/  STS [UR6+0x260], R4 ;  /* 0x00026004ff007988 */ /* 0x0003e20008000806 */
[----:B------:R-:W-:Y:S05]  /*3f80*/  BRA `(.L_x_78) ;  /* 0x0000000000107947 */ /* 0x000fea0003800000 */
.L_x_77:
[----:B------:R-:W-:Y:S02]  /*3f90*/  MOV R0, 0xffffffff ;  /* 0xffffffff00007802 */ /* 0x000fe40000000f00 */
[----:B------:R-:W-:-:S03]  /*3fa0*/  MOV R4, 0x3fd0 ;  /* 0x00003fd000047802 */ /* 0x000fc60000000f00 */
[----:B------:R1:W-:Y:S04]  /*3fb0*/  STS [UR6+0x260], R0 ;  /* 0x00026000ff007988 */ /* 0x0003e80008000806 */
[----:B-1---5:R-:W-:Y:S05]  /*3fc0*/  CALL.REL.NOINC `($__internal_1_$__cuda_sm10x_tcgen05_guardrail_trap_phase_invalid_during_alloc) ;  /* 0x0000006800007944 */ /* 0x022fea0003c00000 */
.L_x_78:
[----:B------:R-:W-:Y:S05]  /*3fd0*/  WARPSYNC.ALL ;  /* 0x0000000000007948 */ /* 0x000fea0003800000 */
[----:B------:R-:W2:Y:S01]  /*3fe0*/  S2UR UR4, SR_CgaCtaId ;  /* 0x00000000000479c3 */ /* 0x000ea20000008800 */
[----:B------:R-:W-:Y:S01]  /*3ff0*/  UMOV UR13, 0x400 ;  /* 0x00000400000d7882 */ /* 0x000fe20000000000 */
[----:B------:R-:W-:-:S06]  /*4000*/  NOP ;  /* 0x0000000000007918 */ /* 0x000fcc0000000000 */
[----:B------:R-:W-:Y:S06]  /*4010*/  BAR.ARV 0x6, 0xa0 ;  /* 0x0182800000007b1d */ /* 0x000fec0000002000 */
[----:B------:R-:W3:Y:S01]  /*4020*/  LDCU UR5, c[0x0][0x38c] ;  /* 0x00007180ff0577ac */ /* 0x000ee20008000800 */
[----:B------:R-:W-:Y:S01]  /*4030*/  LOP3.LUT R2, R2, 0xffff, RZ, 0xc0, !PT ;  /* 0x0000ffff02027812 */ /* 0x000fe200078ec0ff */
[----:B------:R-:W-:Y:S01]  /*4040*/  IMAD.MOV.U32 R11, RZ, RZ, 0x1 ;  /* 0x00000001ff0b7424 */ /* 0x000fe200078e00ff */
[----:B------:R-:W-:Y:S01]  /*4050*/  CS2R R8, SRZ ;  /* 0x0000000000087805 */ /* 0x000fe2000001ff00 */
[----:B------:R-:W4:Y:S01]  /*4060*/  LDCU UR8, c[0x0][0x38c] ;  /* 0x00007180ff0877ac */ /* 0x000f220008000800 */
[----:B------:R-:W-:Y:S01]  /*4070*/  R2UR UR15, R2 ;  /* 0x00000000020f72ca */ /* 0x000fe200000e0000 */
[----:B------:R-:W-:Y:S01]  /*4080*/  IMAD.MOV.U32 R10, RZ, RZ, RZ ;  /* 0x000000ffff0a7224 */ /* 0x000fe200078e00ff */
[----:B------:R-:W-:Y:S01]  /*4090*/  UMOV UR19, URZ ;  /* 0x000000ff00137c82 */ /* 0x000fe20008000000 */
[----:B------:R-:W-:Y:S01]  /*40a0*/  UMOV UR10, URZ ;  /* 0x000000ff000a7c82 */ /* 0x000fe20008000000 */
[----:B--2---:R-:W-:Y:S01]  /*40b0*/  ULEA UR13, UR4, UR13, 0x18 ;  /* 0x0000000d040d7291 */ /* 0x004fe2000f8ec0ff */
[----:B------:R-:W-:Y:S01]  /*40c0*/  UMOV UR20, 0x0 ;  /* 0x0000000000147882 */ /* 0x000fe20000000000 */
[----:B------:R-:W-:-:S02]  /*40d0*/  UMOV UR21, 0x8200010 ;  /* 0x0820001000157882 */ /* 0x000fc40000000000 */
[----:B------:R-:W-:Y:S02]  /*40e0*/  UIADD3 UR6, UPT, UPT, UR13, 0x8600, URZ ;  /* 0x000086000d067890 */ /* 0x000fe4000fffe0ff */
[----:B------:R-:W-:Y:S02]  /*40f0*/  UIADD3 UR7, UPT, UPT, UR13, 0x20600, URZ ;  /* 0x000206000d077890 */ /* 0x000fe4000fffe0ff */
[----:B---3--:R-:W-:Y:S01]  /*4100*/  UIADD3 UR5, UPT, UPT, UR5, 0x1f, URZ ;  /* 0x0000001f05057890 */ /* 0x008fe2000fffe0ff */
[----:B-1----:R-:W1:Y:S01]  /*4110*/  LDS R0, [UR13+0x260] ;  /* 0x0002600dff007984 */ /* 0x002e620008000800 */
[----:B------:R-:W-:Y:S02]  /*4120*/  USHF.R.U32.HI UR6, URZ, 0x4, UR6 ;  /* 0x00000004ff067899 */ /* 0x000fe40008011606 */
[----:B------:R-:W-:Y:S02]  /*4130*/  USHF.R.S32.HI UR4, URZ, 0x1f, UR5 ;  /* 0x0000001fff047899 */ /* 0x000fe40008011405 */
[----:B------:R-:W-:-:S02]  /*4140*/  ULOP3.LUT UR6, UR6, 0x3fff, URZ, 0xc0, !UPT ;  /* 0x00003fff06067892 */ /* 0x000fc4000f8ec0ff */
[----:B------:R-:W-:Y:S02]  /*4150*/  ULEA.HI UR4, UR4, UR5, URZ, 0x5 ;  /* 0x0000000504047291 */ /* 0x000fe4000f8f28ff */
[----:B------:R-:W-:Y:S02]  /*4160*/  USHF.R.U32.HI UR5, URZ, 0x4, UR7 ;  /* 0x00000004ff057899 */ /* 0x000fe40008011607 */
[----:B------:R-:W-:Y:S02]  /*4170*/  USHF.R.S32.HI UR22, URZ, 0x5, UR4 ;  /* 0x00000005ff167899 */ /* 0x000fe40008011404 */
[----:B------:R-:W-:Y:S02]  /*4180*/  ULOP3.LUT UR5, UR5, 0x3fff, URZ, 0xc0, !UPT ;  /* 0x00003fff05057892 */ /* 0x000fe4000f8ec0ff */
[----:B------:R-:W-:Y:S02]  /*4190*/  UISETP.LT.AND UP0, UPT, UR22, 0x1, UPT ;  /* 0x000000011600788c */ /* 0x000fe4000bf01270 */
[----:B------:R-:W-:-:S02]  /*41a0*/  ULOP3.LUT UR16, UR6, 0x10000, URZ, 0xfc, !UPT ;  /* 0x0001000006107892 */ /* 0x000fc4000f8efcff */
[----:B------:R-:W-:Y:S02]  /*41b0*/  USEL UR23, UR22, 0x1, !UP0 ;  /* 0x0000000116177887 */ /* 0x000fe4000c000000 */
[----:B------:R-:W-:Y:S02]  /*41c0*/  ULOP3.LUT UR17, UR5, 0x10000, URZ, 0xfc, !UPT ;  /* 0x0001000005117892 */ /* 0x000fe4000f8efcff */
[----:B------:R-:W-:Y:S02]  /*41d0*/  UIADD3 UR23, UPT, UPT, -UR23, URZ, URZ ;  /* 0x000000ff17177290 */ /* 0x000fe4000fffe1ff */
[----:B----4-:R-:W-:Y:S01]  /*41e0*/  UISETP.GE.AND UP4, UPT, UR8, 0x1, UPT ;  /* 0x000000010800788c */ /* 0x010fe2000bf86270 */
[----:B-1----:R-:W-:-:S15]  /*41f0*/  R2UR UR24, R0 ;  /* 0x00000000001872ca */ /* 0x002fde00000e0000 */
.L_x_87:
[----:B------:R-:W-:Y:S02]  /*4200*/  LEA R0, R10, UR13, 0x3 ;  /* 0x0000000d0a007c11 */ /* 0x000fe4000f8e18ff */
[----:B------:R-:W-:Y:S02]  /*4210*/  SHF.L.U32 R5, R9, 0x1f, RZ ;  /* 0x0000001f09057819 */ /* 0x000fe400000006ff */
[----:B------:R-:W-:Y:S01]  /*4220*/  PLOP3.LUT P0, PT, PT, PT, UP4, 0x80, 0x8 ;  /* 0x000000000008781c */ /* 0x000fe20003f0f048 */
[----:B------:R-:W-:Y:S01]  /*4230*/  VIADD R3, R0, 0x1c0 ;  /* 0x000001c000037836 */ /* 0x000fe20000000000 */
[----:B-1----:R-:W1:Y:S02]  /*4240*/  SYNCS.PHASECHK.TRANS64.TRYWAIT P1, [R0+URZ+0x1b0], R5 ;  /* 0x0001b005000075a7 */ /* 0x002e6400080211ff */
[----:B-1-3--:R-:W-:Y:S09]  /*4250*/  @!P1 BRA `(.L_x_81) ;  /* 0x0000005c00e89947 */ /* 0x00aff20003800000 */
.L_x_189:
[----:B------:R-:W-:Y:S01]  /*4260*/  LEA R4, R10, UR13, 0x4 ;  /* 0x0000000d0a047c11 */ /* 0x000fe2000f8e20ff */
[----:B------:R-:W-:Y:S01]  /*4270*/  @UP4 ULEA UR4, UR10, UR13, 0x3 ;  /* 0x0000000d0a044291 */ /* 0x000fe2000f8e18ff */
[----:B------:R-:W-:Y:S01]  /*4280*/  PLOP3.LUT P2, PT, PT, PT, PT, 0x80, 0x8 ;  /* 0x000000000008781c */ /* 0x000fe20003f4f070 */
[----:B------:R-:W-:Y:S01]  /*4290*/  ULEA UR18, UR19, UR13, 0x3 ;  /* 0x0000000d13127291 */ /* 0x000fe2000f8e18ff */
[----:B------:R-:W-:Y:S02]  /*42a0*/  PRMT R3, RZ, 0x654, R3 ;  /* 0x00000654ff037816 */ /* 0x000fe40000000003 */
[----:B-1----:R-:W1:Y:S01]  /*42b0*/  LDS.128 R4, [R4+0x240] ;  /* 0x0002400004047984 */ /* 0x002e620000000c00 */
[----:B------:R-:W-:Y:S02]  /*42c0*/  @P0 SHF.L.U32 R2, R8, 0x1f, RZ ;  /* 0x0000001f08020819 */ /* 0x000fe400000006ff */
[----:B------:R-:W-:Y:S01]  /*42d0*/  SHF.L.U32 R0, R11, 0x1f, RZ ;  /* 0x0000001f0b007819 */ /* 0x000fe200000006ff */
[----:B------:R-:W-:Y:S01]  /*42e0*/  @!PT LDS RZ, [RZ] ;  /* 0x00000000fffff984 */ /* 0x000fe20000000800 */
[----:B------:R-:W-:Y:S01]  /*42f0*/  @!PT LDS RZ, [RZ] ;  /* 0x00000000fffff984 */ /* 0x000fe20000000800 */
[----:B------:R-:W-:Y:S01]  /*4300*/  @!PT LDS RZ, [RZ] ;  /* 0x00000000fffff984 */ /* 0x000fe20000000800 */
[----:B------:R-:W-:Y:S01]  /*4310*/  @!PT LDS RZ, [RZ] ;  /* 0x00000000fffff984 */ /* 0x000fe20000000800 */
[----:B------:R2:W-:Y:S06]  /*4320*/  MEMBAR.ALL.CTA ;  /* 0x0000000000007992 */ /* 0x0005ec0000008000 */
[----:B--2---:R-:W2:Y:S02]  /*4330*/  FENCE.VIEW.ASYNC.S ;  /* 0x00000000000073c6 */ /* 0x004ea40000000000 */
[----:B--2---:R2:W-:Y:S01]  /*4340*/  SYNCS.ARRIVE.TRANS64.RED.A1T0 RZ, [R3+URZ], RZ ;  /* 0x000000ff03ff79a7 */ /* 0x0045e200081004ff */
[----:B------:R2:W3:Y:S01]  /*4350*/  @P0 SYNCS.PHASECHK.TRANS64.TRYWAIT P2, [UR4], R2 ;  /* 0x00000002ff0005a7 */ /* 0x0004e20008041104 */
[----:B-1----:R-:W-:Y:S01]  /*4360*/  LOP3.LUT P1, RZ, R6, 0x1, RZ, 0xc0, !PT ;  /* 0x0000000106ff7812 */ /* 0x002fe2000782c0ff */
[----:B------:R-:W1:Y:S02]  /*4370*/  SYNCS.PHASECHK.TRANS64.TRYWAIT P0, [UR18+0x1f0], R0 ;  /* 0x0001f000ff0075a7 */ /* 0x000e640008001112 */
[----:B-123--:R-:W-:Y:S10]  /*4380*/  @!P0 BRA `(.L_x_82) ;  /* 0x0000005c00b08947 */ /* 0x00eff40003800000 */
.L_x_191:
[----:B------:R-:W-:Y:S01]  /*4390*/  IADD3 R10, PT, PT, R10, 0x1, RZ ;  /* 0x000000010a0a7810 */ /* 0x000fe20007ffe0ff */
[----:B------:R-:W-:Y:S06]  /*43a0*/  BRA.U !UP4, `(.L_x_83) ;  /* 0x000000010c887547 */ /* 0x000fec000b800000 */
[----:B------:R-:W-:Y:S02]  /*43b0*/  ULEA UR14, UR19, UR24, 0x7 ;  /* 0x00000018130e7291 */ /* 0x000fe4000f8e38ff */
[----:B------:R-:W-:Y:S01]  /*43c0*/  UPLOP3.LUT UP2, UPT, UPT, UPT, UPT, 0x40, 0x4 ;  /* 0x000000000004789c */ /* 0x000fe20003f4e870 */
[----:B------:R-:W-:Y:S01]  /*43d0*/  UMOV UR12, UR23 ;  /* 0x00000017000c7c82 */ /* 0x000fe20008000000 */
[----:B------:R-:W-:Y:S01]  /*43e0*/  UMOV UR11, UR22 ;  /* 0x00000016000b7c82 */ /* 0x000fe20008000000 */
[----:B------:R-:W-:-:S08]  /*43f0*/  UMOV UR5, UR10 ;  /* 0x0000000a00057c82 */ /* 0x000fd00008000000 */
.L_x_86:
[----:B------:R-:W-:Y:S02]  /*4400*/  UIADD3 UR12, UPT, UPT, UR12, 0x1, URZ ;  /* 0x000000010c0c7890 */ /* 0x000fe4000fffe0ff */
[----:B--2---:R-:W-:Y:S02]  /*4410*/  ULEA UR6, UR5, UR13, 0x3 ;  /* 0x0000000d05067291 */ /* 0x004fe4000f8e18ff */
[----:B------:R-:W-:Y:S01]  /*4420*/  UISETP.NE.AND UP3, UPT, UR12, URZ, UPT ;  /* 0x000000ff0c00728c */ /* 0x000fe2000bf65270 */
[----:B---3--:R-:W-:Y:S10]  /*4430*/  @P2 BRA `(.L_x_84) ;  /* 0x00000000000c2947 */ /* 0x008ff40003800000 */
[----:B-1----:R-:W-:Y:S04]  /*4440*/  SHF.L.U32 R3, R8, 0x1f, RZ ;  /* 0x0000001f08037819 */ /* 0x002fe800000006ff */
[----:B------:R-:W1:Y:S02]  /*4450*/  SYNCS.PHASECHK.TRANS64.TRYWAIT P0, [UR6], R3 ;  /* 0x00000003ff0075a7 */ /* 0x000e640008001106 */
[----:B-1----:R-:W-:Y:S05]  /*4460*/  @!P0 BRA `(.L_x_85) ;  /* 0x0000005c00908947 */ /* 0x002fea0003800000 */
.L_x_84:
[----:B------:R-:W-:Y:S01]  /*4470*/  UISETP.NE.AND UP0, UPT, UR11, 0x1, UPT ;  /* 0x000000010b00788c */ /* 0x000fe2000bf05270 */
[----:B------:R-:W-:Y:S01]  /*4480*/  PLOP3.LUT P2, PT, PT, PT, PT, 0x80, 0x8 ;  /* 0x000000000008781c */ /* 0x000fe20003f4f070 */
[----:B------:R-:W-:Y:S02]  /*4490*/  UIADD3 UR4, UPT, UPT, UR5, 0x1, URZ ;  /* 0x0000000105047890 */ /* 0x000fe4000fffe0ff */
[----:B------:R-:W-:Y:S02]  /*44a0*/  ULEA UR8, UR5, UR17, 0x8 ;  /* 0x0000001105087291 */ /* 0x000fe4000f8e40ff */
[----:B------:R-:W-:Y:S01]  /*44b0*/  UISETP.NE.AND UP1, UPT, UR4, 0x18, UPT ;  /* 0x000000180400788c */ /* 0x000fe2000bf25270 */
[----:B------:R-:W-:Y:S01]  /*44c0*/  PLOP3.LUT P0, PT, PT, PT, UP0, 0x80, 0x8 ;  /* 0x000000000008781c */ /* 0x000fe20003f0f008 */
[----:B------:R-:W-:Y:S02]  /*44d0*/  UIADD3 UR11, UPT, UPT, UR11, -0x1, URZ ;  /* 0xffffffff0b0b7890 */ /* 0x000fe4000fffe0ff */
[----:B------:R-:W-:Y:S02]  /*44e0*/  USEL UR7, URZ, 0x1, UP1 ;  /* 0x00000001ff077887 */ /* 0x000fe40008800000 */
[----:B------:R-:W-:Y:S01]  /*44f0*/  USEL UR10, UR4, URZ, UP1 ;  /* 0x000000ff040a7287 */ /* 0x000fe20008800000 */
[----:B------:R-:W-:Y:S03]  /*4500*/  UMOV UR9, 0xc0004010 ;  /* 0xc000401000097882 */ /* 0x000fe60000000000 */
[----:B------:R-:W-:Y:S01]  /*4510*/  @UP0 ULEA UR4, UR10, UR13, 0x3 ;  /* 0x0000000d0a040291 */ /* 0x000fe2000f8e18ff */
[----:B------:R-:W-:Y:S01]  /*4520*/  LOP3.LUT R8, R8, UR7, RZ, 0x3c, !PT ;  /* 0x0000000708087c12 */ /* 0x000fe2000f8e3cff */
[----:B------:R-:W-:Y:S03]  /*4530*/  UMOV UR7, 0xc0004010 ;  /* 0xc000401000077882 */ /* 0x000fe60000000000 */
[----:B-1----:R-:W-:Y:S04]  /*4540*/  @P0 SHF.L.U32 R0, R8, 0x1f, RZ ;  /* 0x0000001f08000819 */ /* 0x002fe800000006ff */
[----:B------:R2:W3:Y:S01]  /*4550*/  @P0 SYNCS.PHASECHK.TRANS64.TRYWAIT P2, [UR4], R0 ;  /* 0x00000000ff0005a7 */ /* 0x0004e20008041104 */
[----:B------:R-:W-:Y:S02]  /*4560*/  UIADD3 UR4, UPT, UPT, UR6, 0xc0, URZ ;  /* 0x000000c006047890 */ /* 0x000fe4000fffe0ff */
[----:B------:R-:W-:Y:S03]  /*4570*/  ULEA UR6, UR5, UR16, 0x8 ;  /* 0x0000001005067291 */ /* 0x000fe6000f8e40ff */
[----:B------:R-:W-:Y:S06]  /*4580*/  UMOV UR5, UR10 ;  /* 0x0000000a00057c82 */ /* 0x000fec0008000000 */
[----:B------:R2:W-:Y:S01]  /*4590*/  UTCQMMA gdesc[UR6], gdesc[UR8], tmem[UR14], tmem[UR20], idesc[UR21], UP2 ;  /* 0x00ff1408060075ea */ /* 0x0005e2000900030e */
[----:B------:R-:W-:Y:S01]  /*45a0*/  UPLOP3.LUT UP2, UPT, UPT, UPT, UPT, 0x80, 0x8 ;  /* 0x000000000008789c */ /* 0x000fe20003f4f070 */
[----:B------:R2:W-:Y:S01]  /*45b0*/  UTCBAR.MULTICAST [UR4], URZ, UR15 ;  /* 0x000000ff040073e9 */ /* 0x0005e2000800080f */
[----:B------:R-:W-:Y:S09]  /*45c0*/  BRA.U UP3, `(.L_x_86) ;  /* 0xfffffffd038c7547 */ /* 0x000ff2000b83ffff */
.L_x_83:
[----:B--2---:R-:W-:Y:S01]  /*45d0*/  UIADD3 UR4, UPT, UPT, UR19, 0x1, URZ ;  /* 0x0000000113047890 */ /* 0x004fe2000fffe0ff */
[C---:B------:R-:W-:Y:S01]  /*45e0*/  ISETP.NE.AND P0, PT, R10.reuse, 0x2, PT ;  /* 0x000000020a00780c */ /* 0x040fe20003f05270 */
[----:B------:R-:W-:Y:S02]  /*45f0*/  UIADD3 UR5, UPT, UPT, UR18, 0x1d0, URZ ;  /* 0x000001d012057890 */ /* 0x000fe4000fffe0ff */
[----:B------:R-:W-:Y:S01]  /*4600*/  UISETP.NE.AND UP0, UPT, UR4, 0x4, UPT ;  /* 0x000000040400788c */ /* 0x000fe2000bf05270 */
[----:B-1----:R-:W-:Y:S02]  /*4610*/  SEL R0, RZ, 0x1, P0 ;  /* 0x00000001ff007807 */ /* 0x002fe40000000000 */
[----:B------:R-:W-:Y:S01]  /*4620*/  SEL R10, R10, RZ, P0 ;  /* 0x000000ff0a0a7207 */ /* 0x000fe20000000000 */
[----:B------:R-:W-:Y:S01]  /*4630*/  USEL UR6, URZ, 0x1, UP0 ;  /* 0x00000001ff067887 */ /* 0x000fe20008000000 */
[----:B------:R-:W-:Y:S01]  /*4640*/  LOP3.LUT R9, R9, R0, RZ, 0x3c, !PT ;  /* 0x0000000009097212 */ /* 0x000fe200078e3cff */
[----:B------:R-:W-:Y:S01]  /*4650*/  USEL UR19, UR4, URZ, UP0 ;  /* 0x000000ff04137287 */ /* 0x000fe20008000000 */
[----:B------:R1:W-:Y:S03]  /*4660*/  UTCBAR [UR5], URZ ;  /* 0x000000ff050073e9 */ /* 0x0003e600080000ff */
[----:B------:R-:W-:Y:S01]  /*4670*/  LOP3.LUT R11, R11, UR6, RZ, 0x3c, !PT ;  /* 0x000000060b0b7c12 */ /* 0x000fe2000f8e3cff */
[----:B------:R-:W-:Y:S07]  /*4680*/  @P1 BRA `(.L_x_87) ;  /* 0xfffffff800dc1947 */ /* 0x000fee000383ffff */
[----:B------:R-:W2:Y:S01]  /*4690*/  S2UR UR8, SR_CgaCtaId ;  /* 0x00000000000879c3 */ /* 0x000ea20000008800 */
[----:B------:R-:W-:Y:S01]  /*46a0*/  ELECT P0, URZ, PT ;  /* 0x0000000000ff782f */ /* 0x000fe20003800000 */
[----:B------:R-:W-:Y:S01]  /*46b0*/  IMAD.MOV.U32 R0, RZ, RZ, 0x1 ;  /* 0x00000001ff007424 */ /* 0x000fe200078e00ff */
[----:B------:R-:W-:Y:S01]  /*46c0*/  UIADD3 UR13, UPT, UPT, UR13, 0x1f0, URZ ;  /* 0x000001f00d0d7890 */ /* 0x000fe2000fffe0ff */
[----:B------:R-:W-:Y:S01]  /*46d0*/  SHF.L.U32 R3, R11, 0x1f, RZ ;  /* 0x0000001f0b037819 */ /* 0x000fe200000006ff */
[----:B------:R-:W-:-:S03]  /*46e0*/  UMOV UR4, 0x40 ;  /* 0x0000004000047882 */ /* 0x000fc60000000000 */
[----:B------:R-:W-:Y:S01]  /*46f0*/  UVIRTCOUNT.DEALLOC.SMPOOL 0x80 ;  /* 0x000000800000784c */ /* 0x000fe20000000000 */
[----:B--2---:R-:W-:Y:S02]  /*4700*/  ULEA UR8, UR8, UR4, 0x18 ;  /* 0x0000000408087291 */ /* 0x004fe4000f8ec0ff */
[----:B------:R-:W-:-:S07]  /*4710*/  ULEA UR4, UR19, UR13, 0x3 ;  /* 0x0000000d13047291 */ /* 0x000fce000f8e18ff */
[----:B------:R2:W-:Y:S02]  /*4720*/  @P0 STS.U8 [UR8+0x1c], R0 ;  /* 0x00001c00ff000988 */ /* 0x0005e40008000008 */
[----:B------:R-:W4:Y:S02]  /*4730*/  SYNCS.PHASECHK.TRANS64.TRYWAIT P0, [UR4], R3 ;  /* 0x00000003ff0075a7 */ /* 0x000f240008001104 */
[----:B--2-4-:R-:W-:Y:S05]  /*4740*/  @!P0 BRA `(.L_x_88) ;  /* 0x0000005800f08947 */ /* 0x014fea0003800000 */
.L_x_194:
[----:B------:R-:W-:-:S04]  /*4750*/  UIADD3 UR4, UPT, UPT, UR19, 0x1, URZ ;  /* 0x0000000113047890 */ /* 0x000fc8000fffe0ff */
[----:B------:R-:W-:-:S04]  /*4760*/  UISETP.NE.AND UP0, UPT, UR4, 0x4, UPT ;  /* 0x000000040400788c */ /* 0x000fc8000bf05270 */
[----:B------:R-:W-:Y:S02]  /*4770*/  USEL UR6, URZ, 0x1, UP0 ;  /* 0x00000001ff067887 */ /* 0x000fe40008000000 */
[----:B------:R-:W-:-:S04]  /*4780*/  USEL UR4, UR4, URZ, UP0 ;  /* 0x000000ff04047287 */ /* 0x000fc80008000000 */
[----:B-1----:R-:W-:Y:S01]  /*4790*/  ULEA UR5, UR4, UR13, 0x3 ;  /* 0x0000000d04057291 */ /* 0x002fe2000f8e18ff */
[----:B------:R-:W-:-:S04]  /*47a0*/  LOP3.LUT R2, R11, UR6, RZ, 0x3c, !PT ;  /* 0x000000060b027c12 */ /* 0x000fc8000f8e3cff */
[----:B--2---:R-:W-:-:S04]  /*47b0*/  SHF.L.U32 R3, R2, 0x1f, RZ ;  /* 0x0000001f02037819 */ /* 0x004fc800000006ff */
[----:B------:R-:W1:Y:S02]  /*47c0*/  SYNCS.PHASECHK.TRANS64.TRYWAIT P0, [UR5], R3 ;  /* 0x00000003ff0075a7 */ /* 0x000e640008001105 */
[----:B-1----:R-:W-:Y:S05]  /*47d0*/  @!P0 BRA `(.L_x_89) ;  /* 0x0000005800e48947 */ /* 0x002fea0003800000 */
.L_x_196:
        /* <DEDUP_REMOVED lines=9> */
.L_x_198:
[----:B------:R-:W-:-:S04]  /*4870*/  UIADD3 UR4, UPT, UPT, UR4, 0x1, URZ ;  /* 0x0000000104047890 */ /* 0x000fc8000fffe0ff */
[----:B------:R-:W-:-:S04]  /*4880*/  UISETP.NE.AND UP0, UPT, UR4, 0x4, UPT ;  /* 0x000000040400788c */ /* 0x000fc8000bf05270 */
[----:B------:R-:W-:Y:S02]  /*4890*/  USEL UR5, URZ, 0x1, UP0 ;  /* 0x00000001ff057887 */ /* 0x000fe40008000000 */
[----:B------:R-:W-:-:S04]  /*48a0*/  USEL UR4, UR4, URZ, UP0 ;  /* 0x000000ff04047287 */ /* 0x000fc80008000000 */
[----:B------:R-:W-:Y:S01]  /*48b0*/  ULEA UR4, UR4, UR13, 0x3 ;  /* 0x0000000d04047291 */ /* 0x000fe2000f8e18ff */
[----:B-1----:R-:W-:-:S04]  /*48c0*/  LOP3.LUT R3, R2, UR5, RZ, 0x3c, !PT ;  /* 0x0000000502037c12 */ /* 0x002fc8000f8e3cff */
[----:B------:R-:W-:-:S04]  /*48d0*/  SHF.L.U32 R3, R3, 0x1f, RZ ;  /* 0x0000001f03037819 */ /* 0x000fc800000006ff */
[----:B------:R-:W1:Y:S02]  /*48e0*/  SYNCS.PHASECHK.TRANS64.TRYWAIT P0, [UR4], R3 ;  /* 0x00000003ff0075a7 */ /* 0x000e640008001104 */
[----:B-1----:R-:W-:Y:S05]  /*48f0*/  @!P0 BRA `(.L_x_91) ;  /* 0x0000005800cc8947 */ /* 0x002fea0003800000 */
.L_x_200:
[----:B------:R-:W-:Y:S01]  /*4900*/  NOP ;  /* 0x0000000000007918 */ /* 0x000fe20000000000 */
[----:B-1----:R-:W1:Y:S01]  /*4910*/  LDS R0, [UR8+0x14] ;  /* 0x00001408ff007984 */ /* 0x002e620008000800 */
[----:B------:R-:W-:Y:S01]  /*4920*/  ULOP3.LUT UR4, UR24, 0xffff, URZ, 0xc0, !UPT ;  /* 0x0000ffff18047892 */ /* 0x000fe2000f8ec0ff */
[----:B------:R-:W-:Y:S01]  /*4930*/  UMOV UR5, 0xffff ;  /* 0x0000ffff00057882 */ /* 0x000fe20000000000 */
[----:B------:R-:W-:Y:S02]  /*4940*/  UMOV UR6, 0x1 ;  /* 0x0000000100067882 */ /* 0x000fe40000000000 */
[----:B------:R-:W-:-:S04]  /*4950*/  USHF.R.U32.HI UR4, URZ, 0x5, UR4 ;  /* 0x00000005ff047899 */ /* 0x000fc80008011604 */
[----:B------:R-:W-:Y:S02]  /*4960*/  USHF.L.U32 UR5, UR5, UR4, URZ ;  /* 0x0000000405057299 */ /* 0x000fe400080006ff */
[----:B------:R-:W-:-:S04]  /*4970*/  USHF.L.U32 UR4, UR6, UR4, URZ ;  /* 0x0000000406047299 */ /* 0x000fc800080006ff */
[----:B-1----:R-:W-:-:S04]  /*4980*/  LOP3.LUT R0, R0, UR5, RZ, 0xc0, !PT ;  /* 0x0000000500007c12 */ /* 0x002fc8000f8ec0ff */
[----:B------:R-:W-:-:S13]  /*4990*/  ISETP.NE.AND P0, PT, R0, UR5, PT ;  /* 0x0000000500007c0c */ /* 0x000fda000bf05270 */
[----:B------:R-:W-:Y:S05]  /*49a0*/  @P0 BRA `(.L_x_92) ;  /* 0x0000000000580947 */ /* 0x000fea0003800000 */
[----:B------:R-:W1:Y:S02]  /*49b0*/  LDS R0, [UR8+0x18] ;  /* 0x00001808ff007984 */ /* 0x000e640008000800 */
[----:B-1----:R-:W-:-:S04]  /*49c0*/  LOP3.LUT R0, R0, UR4, RZ, 0xc0, !PT ;  /* 0x0000000400007c12 */ /* 0x002fc8000f8ec0ff */
[----:B------:R-:W-:-:S13]  /*49d0*/  ISETP.NE.AND P0, PT, R0, UR4, PT ;  /* 0x0000000400007c0c */ /* 0x000fda000bf05270 */
[----:B------:R-:W-:Y:S05]  /*49e0*/  @P0 BRA `(.L_x_93) ;  /* 0x00000000003c0947 */ /* 0x000fea0003800000 */
[----:B------:R-:W1:Y:S01]  /*49f0*/  S2R R2, SR_LANEID ;  /* 0x0000000000027919 */ /* 0x000e620000000000 */
[----:B------:R-:W-:Y:S01]  /*4a00*/  ULOP3.LUT UR5, URZ, UR5, URZ, 0x33, !UPT ;  /* 0x00000005ff057292 */ /* 0x000fe2000f8e33ff */
[----:B------:R-:W-:Y:S01]  /*4a10*/  LOP3.LUT R4, RZ, UR4, RZ, 0x33, !PT ;  /* 0x00000004ff047c12 */ /* 0x000fe2000f8e33ff */
[----:B------:R-:W-:Y:S02]  /*4a20*/  VOTEU.ANY UR4, UPT, PT ;  /* 0x0000000000047886 */ /* 0x000fe400038e0100 */
[----:B------:R-:W-:Y:S01]  /*4a30*/  UFLO.U32 UR4, UR4 ;  /* 0x00000004000472bd */ /* 0x000fe200080e0000 */
[----:B------:R-:W2:Y:S01]  /*4a40*/  REDUX UR6, R4 ;  /* 0x00000000040673c4 */ /* 0x000ea20000000000 */
[----:B------:R-:W-:-:S06]  /*4a50*/  IMAD.U32 R0, RZ, RZ, UR5 ;  /* 0x00000005ff007e24 */ /* 0x000fcc000f8e00ff */
[----:B------:R4:W-:Y:S01]  /*4a60*/  UTCATOMSWS.AND URZ, UR5 ;  /* 0x0000000500ff79e3 */ /* 0x0009e20008000000 */
[----:B------:R-:W3:Y:S01]  /*4a70*/  REDUX UR7, R0 ;  /* 0x00000000000773c4 */ /* 0x000ee20000000000 */
[----:B-1----:R-:W-:Y:S01]  /*4a80*/  ISETP.EQ.U32.AND P0, PT, R2, UR4, PT ;  /* 0x0000000402007c0c */ /* 0x002fe2000bf02070 */
[----:B--2---:R-:W-:Y:S01]  /*4a90*/  IMAD.U32 R2, RZ, RZ, UR6 ;  /* 0x00000006ff027e24 */ /* 0x004fe2000f8e00ff */
[----:B---3--:R-:W-:-:S11]  /*4aa0*/  MOV R3, UR7 ;  /* 0x0000000700037c02 */ /* 0x008fd60008000f00 */
[----:B------:R4:W-:Y:S04]  /*4ab0*/  @P0 ATOMS.AND RZ, [UR8+0x14], R3 ;  /* 0x00001403ffff098c */ /* 0x0009e8000a800008 */
[----:B------:R4:W-:Y:S01]  /*4ac0*/  @P0 ATOMS.AND RZ, [UR8+0x18], R2 ;  /* 0x00001802ffff098c */ /* 0x0009e2000a800008 */
[----:B------:R-:W-:Y:S05]  /*4ad0*/  BRA `(.L_x_94) ;  /* 0x0000000000147947 */ /* 0x000fea0003800000 */
.L_x_93:
[----:B------:R-:W-:Y:S02]  /*4ae0*/  MOV R2, 0x4b00 ;  /* 0x00004b0000027802 */ /* 0x000fe40000000f00 */
[----:B---3-5:R-:W-:Y:S05]  /*4af0*/  CALL.REL.NOINC `($__internal_0_$__cuda_sm10x_tcgen05_guardrail_trap_col_being_dealloced_not_returned_by_alloc) ;  /* 0x0000005c00287944 */ /* 0x028fea0003c00000 */
[----:B------:R-:W-:Y:S05]  /*4b00*/  BRA `(.L_x_94) ;  /* 0x0000000000087947 */ /* 0x000fea0003800000 */
.L_x_92:
[----:B------:R-:W-:Y:S02]  /*4b10*/  MOV R2, 0x4b30 ;  /* 0x00004b3000027802 */ /* 0x000fe40000000f00 */
[----:B---3-5:R-:W-:Y:S05]  /*4b20*/  CALL.REL.NOINC `($__internal_2_$__cuda_sm10x_tcgen05_guardrail_trap_unallocated_columns_being_dealloced) ;  /* 0x0000005c00347944 */ /* 0x028fea0003c00000 */
.L_x_94:
[----:B------:R-:W-:Y:S01]  /*4b30*/  NOP ;  /* 0x0000000000007918 */ /* 0x000fe20000000000 */
[----:B----4-:R-:W-:Y:S05]  /*4b40*/  EXIT ;  /* 0x000000000000794d */ /* 0x010fea0003800000 */
.L_x_76:
[----:B------:R-:W-:-:S09]  /*4b50*/  UISETP.NE.OR UP0, UPT, UR17, 0x3, !UP3 ;  /* 0x000000031100788c */ /* 0x000fd2000df05670 */
[----:B------:R-:W-:Y:S05]  /*4b60*/  BRA.U UP0, `(.L_x_95) ;  /* 0x0000000d00807547 */ /* 0x000fea000b800000 */
[----:B------:R-:W1:Y:S01]  /*4b70*/  LDCU UR32, c[0x0][0x370] ;  /* 0x00006e00ff2077ac */ /* 0x000e620008000800 */
[----:B------:R-:W2:Y:S01]  /*4b80*/  LDC.64 R16, c[0x0][0x348] ;  /* 0x0000d200ff107b82 */ /* 0x000ea20000000a00 */
[----:B------:R-:W-:Y:S02]  /*4b90*/  HFMA2 R13, -RZ, RZ, 0, 0 ;  /* 0x00000000ff0d7431 */ /* 0x000fe400000001ff */
[----:B------:R-:W-:Y:S01]  /*4ba0*/  IMAD.MOV.U32 R15, RZ, RZ, 0x1 ;  /* 0x00000001ff0f7424 */ /* 0x000fe200078e00ff */
[----:B------:R-:W1:Y:S01]  /*4bb0*/  LDCU.128 UR28, c[0x0][0xb10] ;  /* 0x00016200ff1c77ac */ /* 0x000e620008000c00 */
[----:B------:R-:W-:Y:S01]  /*4bc0*/  IMAD.MOV.U32 R14, RZ, RZ, RZ ;  /* 0x000000ffff0e7224 */ /* 0x000fe200078e00ff */
[----:B------:R-:W-:Y:S01]  /*4bd0*/  MOV R7, 0x2000 ;  /* 0x0000200000077802 */ /* 0x000fe20000000f00 */
[----:B------:R-:W3:Y:S01]  /*4be0*/  LDCU UR27, c[0x0][0x374] ;  /* 0x00006e80ff1b77ac */ /* 0x000ee20008000800 */
[----:B------:R-:W4:Y:S01]  /*4bf0*/  LDC.64 R2, c[0x0][0x888] ;  /* 0x00022200ff027b82 */ /* 0x000f220000000a00 */
[----:B------:R-:W3:Y:S01]  /*4c00*/  LDCU UR15, c[0x0][0xb0c] ;  /* 0x00016180ff0f77ac */ /* 0x000ee20008000800 */
[----:B------:R-:W2:Y:S06]  /*4c10*/  LDCU UR38, c[0x0][0xb20] ;  /* 0x00016400ff2677ac */ /* 0x000eac0008000800 */
[----:B------:R-:W4:Y:S01]  /*4c20*/  LDC.64 R4, c[0x0][0x890] ;  /* 0x00022400ff047b82 */ /* 0x000f220000000a00 */
[----:B------:R-:W2:Y:S01]  /*4c30*/  LDCU UR4, c[0x0][0xb30] ;  /* 0x00016600ff0477ac */ /* 0x000ea20008000800 */
[----:B------:R-:W-:Y:S01]  /*4c40*/  UMOV UR21, 0x400 ;  /* 0x0000040000157882 */ /* 0x000fe20000000000 */
[----:B-1----:R-:W-:-:S02]  /*4c50*/  UIMAD.WIDE.U32 UR6, UR32, UR28, URZ ;  /* 0x0000001c200672a5 */ /* 0x002fc4000f8e00ff */
[----:B---3--:R-:W-:Y:S02]  /*4c60*/  UIMAD.WIDE.U32 UR8, UR27, UR31, URZ ;  /* 0x0000001f1b0872a5 */ /* 0x008fe4000f8e00ff */
[----:B------:R-:W-:Y:S02]  /*4c70*/  ULEA UR21, UR45, UR21, 0x18 ;  /* 0x000000152d157291 */ /* 0x000fe4000f8ec0ff */
[----:B------:R-:W-:Y:S02]  /*4c80*/  UPLOP3.LUT UP3, UPT, UPT, UPT, UPT, 0x40, 0x4 ;  /* 0x000000000004789c */ /* 0x000fe40003f6e870 */
[----:B------:R-:W-:Y:S01]  /*4c90*/  UIADD3 UR33, UPT, UPT, UR21, 0x188, URZ ;  /* 0x0000018815217890 */ /* 0x000fe2000fffe0ff */
[----:B------:R-:W-:Y:S01]  /*4ca0*/  UMOV UR6, UR7 ;  /* 0x0000000700067c82 */ /* 0x000fe20008000000 */
[----:B------:R-:W-:Y:S01]  /*4cb0*/  UMOV UR34, UR9 ;  /* 0x0000000900227c82 */ /* 0x000fe20008000000 */
[----:B------:R-:W-:Y:S02]  /*4cc0*/  UISETP.GE.AND UP0, UPT, UR42, 0x1, UPT ;  /* 0x000000012a00788c */ /* 0x000fe4000bf06270 */
[----:B------:R-:W-:Y:S01]  /*4cd0*/  UISETP.NE.AND UP4, UPT, UR42, 0x1, UPT ;  /* 0x000000012a00788c */ /* 0x000fe2000bf85270 */
[----:B------:R-:W1:Y:S01]  /*4ce0*/  LDCU.64 UR22, c[0x0][0xb28] ;  /* 0x00016500ff1677ac */ /* 0x000e620008000a00 */
[----:B------:R-:W-:-:S02]  /*4cf0*/  UISETP.NE.AND UP6, UPT, UR15, 0x1, UPT ;  /* 0x000000010f00788c */ /* 0x000fc4000bfc5270 */
[----:B------:R-:W-:Y:S02]  /*4d00*/  UISETP.NE.AND UP5, UPT, UR30, 0x1, UPT ;  /* 0x000000011e00788c */ /* 0x000fe4000bfa5270 */
[----:B------:R-:W-:Y:S02]  /*4d10*/  UIADD3 UR17, UPT, UPT, UR21, 0x180, URZ ;  /* 0x0000018015117890 */ /* 0x000fe4000fffe0ff */
[----:B------:R-:W-:Y:S02]  /*4d20*/  UPRMT UR33, UR45, 0x654, UR33 ;  /* 0x000006542d217896 */ /* 0x000fe40008000021 */
[----:B------:R-:W-:Y:S02]  /*4d30*/  USHF.R.U32.HI UR35, URZ, UR29, UR6 ;  /* 0x0000001dff237299 */ /* 0x000fe40008011606 */
[----:B--2---:R-:W-:Y:S02]  /*4d40*/  USHF.R.U32.HI UR34, URZ, UR38, UR34 ;  /* 0x00000026ff227299 */ /* 0x004fe40008011622 */
[----:B------:R-:W-:-:S11]  /*4d50*/  UISETP.NE.AND UP2, UPT, UR4, 0x1, UPT ;  /* 0x000000010400788c */ /* 0x000fd6000bf45270 */
.L_x_104:
[C---:B------:R-:W-:Y:S02]  /*4d60*/  LEA R12, R14.reuse, UR21, 0x3 ;  /* 0x000000150e0c7c11 */ /* 0x040fe4000f8e18ff */
[----:B------:R-:W-:Y:S02]  /*4d70*/  SHF.L.U32 R9, R13, 0x1f, RZ ;  /* 0x0000001f0d097819 */ /* 0x000fe400000006ff */
[----:B------:R-:W-:Y:S02]  /*4d80*/  LEA R10, R14, UR21, 0x4 ;  /* 0x000000150e0a7c11 */ /* 0x000fe4000f8e20ff */
[----:B--2---:R-:W2:Y:S02]  /*4d90*/  SYNCS.PHASECHK.TRANS64.TRYWAIT P0, [R12+URZ+0x1b0], R9 ;  /* 0x0001b0090c0075a7 */ /* 0x004ea400080011ff */
[----:B--2---:R-:W-:Y:S05]  /*4da0*/  @!P0 BRA `(.L_x_96) ;  /* 0x0000005400b88947 */ /* 0x004fea0003800000 */
.L_x_201:
[----:B--2---:R-:W2:Y:S01]  /*4db0*/  LDS.128 R8, [R10+0x240] ;  /* 0x000240000a087984 */ /* 0x004ea20000000c00 */
[----:B------:R-:W-:Y:S01]  /*4dc0*/  UISETP.GE.AND UP0, UPT, UR42, 0x1, UPT ;  /* 0x000000012a00788c */ /* 0x000fe2000bf06270 */
[----:B------:R-:W-:Y:S01]  /*4dd0*/  @!PT LDS RZ, [RZ] ;  /* 0x00000000fffff984 */ /* 0x000fe20000000800 */
[----:B------:R-:W-:Y:S01]  /*4de0*/  @!PT LDS RZ, [RZ] ;  /* 0x00000000fffff984 */ /* 0x000fe20000000800 */
[----:B------:R-:W-:Y:S01]  /*4df0*/  @!PT LDS RZ, [RZ] ;  /* 0x00000000fffff984 */ /* 0x000fe20000000800 */
[----:B------:R-:W-:Y:S01]  /*4e00*/  @!PT LDS RZ, [RZ] ;  /* 0x00000000fffff984 */ /* 0x000fe20000000800 */
[----:B------:R3:W-:Y:S06]  /*4e10*/  MEMBAR.ALL.CTA ;  /* 0x0000000000007992 */ /* 0x0007ec0000008000 */
[----:B---3--:R-:W3:Y:S01]  /*4e20*/  FENCE.VIEW.ASYNC.S ;  /* 0x00000000000073c6 */ /* 0x008ee20000000000 */
[----:B--2---:R-:W-:Y:S11]  /*4e30*/  LOP3.LUT P0, RZ, R10, 0x1, RZ, 0xc0, !PT ;  /* 0x000000010aff7812 */ /* 0x004ff6000780c0ff */
[----:B------:R-:W-:Y:S02]  /*4e40*/  @!UPT UIADD3 URZ, UPT, UPT, URZ, URZ, URZ ;  /* 0x000000fffffff290 */ /* 0x000fe4000fffe0ff */
[----:B---3--:R-:W-:Y:S01]  /*4e50*/  VOTEU.ANY UP1, P0 ;  /* 0x0000000000ff7886 */ /* 0x008fe20000020100 */
[----:B------:R-:W-:Y:S11]  /*4e60*/  PLOP3.LUT P0, PT, PT, PT, UP1, 0x80, 0x8 ;  /* 0x000000000008781c */ /* 0x000ff60003f0f018 */
[----:B------:R-:W-:Y:S02]  /*4e70*/  @!UPT UIADD3 URZ, UPT, UPT, URZ, URZ, URZ ;  /* 0x000000fffffff290 */ /* 0x000fe4000fffe0ff */
[----:B------:R-:W-:Y:S02]  /*4e80*/  @P0 SHF.R.U32.HI R0, RZ, 0x10, R9 ;  /* 0x00000010ff000819 */ /* 0x000fe40000011609 */
[----:B------:R-:W-:Y:S02]  /*4e90*/  @P0 MOV R6, R8 ;  /* 0x0000000800060202 */ /* 0x000fe40000000f00 */
[----:B------:R-:W-:Y:S01]  /*4ea0*/  @P0 R2UR UR4, R0 ;  /* 0x00000000000402ca */ /* 0x000fe200000e0000 */
[----:B------:R-:W-:Y:S01]  /*4eb0*/  VIADD R0, R12, 0x1c0 ;  /* 0x000001c00c007836 */ /* 0x000fe20000000000 */
[----:B------:R-:W-:Y:S02]  /*4ec0*/  @P0 LOP3.LUT R8, R9, 0xffff, RZ, 0xc0, !PT ;  /* 0x0000ffff09080812 */ /* 0x000fe400078ec0ff */
[----:B------:R-:W-:Y:S02]  /*4ed0*/  @P0 R2UR UR6, R6 ;  /* 0x00000000060602ca */ /* 0x000fe400000e0000 */
[----:B------:R-:W-:Y:S02]  /*4ee0*/  PRMT R0, RZ, 0x654, R0 ;  /* 0x00000654ff007816 */ /* 0x000fe40000000000 */
[----:B------:R-:W-:Y:S02]  /*4ef0*/  @P0 R2UR UR5, R8 ;  /* 0x00000000080502ca */ /* 0x000fe400000e0000 */
[----:B------:R2:W-:Y:S03]  /*4f00*/  SYNCS.ARRIVE.TRANS64.RED.A1T0 RZ, [R0+URZ], RZ ;  /* 0x000000ff00ff79a7 */ /* 0x0005e600081004ff */
[----:B------:R-:W-:Y:S04]  /*4f10*/  @UP1 UMOV UR26, UR4 ;  /* 0x00000004001a1c82 */ /* 0x000fe80008000000 */
[----:B------:R-:W-:Y:S04]  /*4f20*/  @UP1 UMOV UR14, UR6 ;  /* 0x00000006000e1c82 */ /* 0x000fe80008000000 */
[----:B------:R-:W-:Y:S01]  /*4f30*/  @UP1 UMOV UR13, UR5 ;  /* 0x00000005000d1c82 */ /* 0x000fe20008000000 */
[----:B------:R-:W-:Y:S05]  /*4f40*/  BRA.U !UP0, `(.L_x_97) ;  /* 0x0000000108a47547 */ /* 0x000fea000b800000 */
[----:B------:R-:W-:Y:S02]  /*4f50*/  UIMAD.WIDE.U32 UR8, UR13, UR31, URZ ;  /* 0x0000001f0d0872a5 */ /* 0x000fe4000f8e00ff */
[----:B------:R-:W-:Y:S02]  /*4f60*/  UIMAD.WIDE.U32 UR10, UR14, UR28, URZ ;  /* 0x0000001c0e0a72a5 */ /* 0x000fe4000f8e00ff */
[----:B------:R-:W-:Y:S02]  /*4f70*/  USEL UR4, UR27, UR34, !UP5 ;  /* 0x000000221b047287 */ /* 0x000fe4000e800000 */
[----:B------:R-:W-:Y:S02]  /*4f80*/  USEL UR7, UR32, UR35, !UP6 ;  /* 0x0000002320077287 */ /* 0x000fe4000f000000 */
[----:B-1----:R-:W-:Y:S02]  /*4f90*/  UIMAD.WIDE.U32 UR18, UR4, UR22, URZ ;  /* 0x00000016041272a5 */ /* 0x002fe4000f8e00ff */
[----:B------:R-:W-:Y:S01]  /*4fa0*/  UIMAD.WIDE.U32 UR24, UR7, UR22, URZ ;  /* 0x00000016071872a5 */ /* 0x000fe2000f8e00ff */
[----:B------:R-:W-:Y:S02]  /*4fb0*/  UMOV UR5, UR9 ;  /* 0x0000000900057c82 */ /* 0x000fe40008000000 */
[----:B------:R-:W-:Y:S03]  /*4fc0*/  USHF.R.U32.HI UR6, URZ, UR38, UR5 ;  /* 0x00000026ff067299 */ /* 0x000fe60008011605 */
[----:B------:R-:W-:Y:S01]  /*4fd0*/  UMOV UR5, UR11 ;  /* 0x0000000b00057c82 */ /* 0x000fe20008000000 */
[----:B------:R-:W-:Y:S02]  /*4fe0*/  USEL UR6, UR13, UR6, !UP5 ;  /* 0x000000060d067287 */ /* 0x000fe4000e800000 */
[----:B------:R-:W-:Y:S02]  /*4ff0*/  USHF.R.U32.HI UR8, URZ, UR29, UR5 ;  /* 0x0000001dff087299 */ /* 0x000fe40008011605 */
[----:B------:R-:W-:Y:S01]  /*5000*/  UIMAD.WIDE.U32 UR10, UR6, UR22, URZ ;  /* 0x00000016060a72a5 */ /* 0x000fe2000f8e00ff */
[----:B------:R-:W-:Y:S02]  /*5010*/  UMOV UR5, UR19 ;  /* 0x0000001300057c82 */ /* 0x000fe40008000000 */
[----:B------:R-:W-:Y:S03]  /*5020*/  @UP4 USHF.R.U32.HI UR4, URZ, UR23, UR5 ;  /* 0x00000017ff044299 */ /* 0x000fe60008011605 */
[----:B------:R-:W-:Y:S01]  /*5030*/  UMOV UR5, UR25 ;  /* 0x0000001900057c82 */ /* 0x000fe20008000000 */
[----:B------:R-:W-:Y:S02]  /*5040*/  UIMAD UR4, UR42, UR4, URZ ;  /* 0x000000042a0472a4 */ /* 0x000fe4000f8e02ff */
[----:B------:R-:W-:Y:S02]  /*5050*/  @UP4 USHF.R.U32.HI UR7, URZ, UR23, UR5 ;  /* 0x00000017ff074299 */ /* 0x000fe40008011605 */
[----:B------:R-:W-:Y:S02]  /*5060*/  USEL UR5, UR14, UR8, !UP6 ;  /* 0x000000080e057287 */ /* 0x000fe4000f000000 */
[----:B------:R-:W-:Y:S02]  /*5070*/  UIMAD UR8, UR42, UR7, URZ ;  /* 0x000000072a0872a4 */ /* 0x000fe4000f8e02ff */
[----:B------:R-:W-:Y:S03]  /*5080*/  UISETP.GE.AND UP0, UPT, UR6, UR4, UPT ;  /* 0x000000040600728c */ /* 0x000fe6000bf06270 */
[----:B------:R-:W-:Y:S01]  /*5090*/  UMOV UR4, UR11 ;  /* 0x0000000b00047c82 */ /* 0x000fe20008000000 */
[----:B------:R-:W-:Y:S02]  /*50a0*/  UISETP.GE.OR UP0, UPT, UR5, UR8, UP0 ;  /* 0x000000080500728c */ /* 0x000fe40008706670 */
[----:B------:R-:W-:Y:S02]  /*50b0*/  USHF.R.U32.HI UR4, URZ, UR23, UR4 ;  /* 0x00000017ff047299 */ /* 0x000fe40008011604 */
[----:B------:R-:W-:Y:S02]  /*50c0*/  UIMAD.WIDE.U32 UR8, UR5, UR22, URZ ;  /* 0x00000016050872a5 */ /* 0x000fe4000f8e00ff */
[----:B------:R-:W-:Y:S04]  /*50d0*/  USEL UR10, UR6, UR4, !UP4 ;  /* 0x00000004060a7287 */ /* 0x000fe8000e000000 */
[----:B------:R-:W-:Y:S01]  /*50e0*/  UIADD3 UR11, UPT, UPT, -UR10, URZ, URZ ;  /* 0x000000ff0a0b7290 */ /* 0x000fe2000fffe1ff */
[----:B------:R-:W-:Y:S02]  /*50f0*/  @!UP0 UMOV UR4, UR9 ;  /* 0x0000000900048c82 */ /* 0x000fe40008000000 */
[----:B------:R-:W-:Y:S02]  /*5100*/  @!UP0 USHF.R.U32.HI UR4, URZ, UR23, UR4 ;  /* 0x00000017ff048299 */ /* 0x000fe40008011604 */
[----:B------:R-:W-:Y:S02]  /*5110*/  UIMAD UR8, UR42, UR11, UR6 ;  /* 0x0000000b2a0872a4 */ /* 0x000fe4000f8e0206 */
[----:B------:R-:W-:Y:S04]  /*5120*/  @!UP0 USEL UR4, UR5, UR4, !UP4 ;  /* 0x0000000405048287 */ /* 0x000fe8000e000000 */
[----:B------:R-:W-:Y:S02]  /*5130*/  @!UP0 UIMAD UR8, UR7, UR8, UR4 ;  /* 0x00000008070882a4 */ /* 0x000fe4000f8e0204 */
[----:B------:R-:W-:Y:S02]  /*5140*/  @!UP0 UIADD3 UR9, UPT, UPT, UR10, -UR4, URZ ;  /* 0x800000040a098290 */ /* 0x000fe4000fffe0ff */
[----:B------:R-:W-:Y:S02]  /*5150*/  UIADD3 UR4, UPT, UPT, -UR5, URZ, URZ ;  /* 0x000000ff05047290 */ /* 0x000fe4000fffe1ff */
[----:B------:R-:W-:Y:S02]  /*5160*/  UIADD3 UR7, UPT, UPT, -UR6, URZ, URZ ;  /* 0x000000ff06077290 */ /* 0x000fe4000fffe1ff */
[----:B------:R-:W-:Y:S02]  /*5170*/  @!UP0 UIMAD UR6, UR9, UR42, UR5 ;  /* 0x0000002a090682a4 */ /* 0x000fe4000f8e0205 */
[----:B------:R-:W-:Y:S02]  /*5180*/  UIMAD UR14, UR15, UR4, UR14 ;  /* 0x000000040f0e72a4 */ /* 0x000fe4000f8e020e */
[----:B------:R-:W-:Y:S01]  /*5190*/  UIMAD UR13, UR30, UR7, UR13 ;  /* 0x000000071e0d72a4 */ /* 0x000fe2000f8e020d */
[----:B------:R-:W-:Y:S02]  /*51a0*/  @!UP0 UMOV UR5, UR8 ;  /* 0x0000000800058c82 */ /* 0x000fe40008000000 */
[----:B------:R-:W-:Y:S02]  /*51b0*/  UIMAD UR14, UR5, UR15, UR14 ;  /* 0x0000000f050e72a4 */ /* 0x000fe4000f8e020e */
[----:B------:R-:W-:Y:S11]  /*51c0*/  UIMAD UR13, UR6, UR30, UR13 ;  /* 0x0000001e060d72a4 */ /* 0x000ff6000f8e020d */
[----:B------:R-:W-:Y:S01]  /*51d0*/  @!UPT UIADD3 URZ, UPT, UPT, URZ, URZ, URZ ;  /* 0x000000fffffff290 */ /* 0x000fe2000fffe0ff */
.L_x_97:
[----:B------:R-:W3:Y:S01]  /*51e0*/  @!UP2 LDCU.128 UR8, c[0x0][0xb10] ;  /* 0x00016200ff08a7ac */ /* 0x000ee20008000c00 */
[C---:B----4-:R-:W-:Y:S02]  /*51f0*/  ISETP.NE.U32.AND P1, PT, R4.reuse, RZ, PT ;  /* 0x000000ff0400720c */ /* 0x050fe40003f25070 */
[----:B------:R-:W-:Y:S02]  /*5200*/  ISETP.NE.U32.AND P0, PT, R4, RZ, PT ;  /* 0x000000ff0400720c */ /* 0x000fe40003f05070 */
[C---:B------:R-:W-:Y:S02]  /*5210*/  ISETP.NE.AND.EX P1, PT, R5.reuse, RZ, PT, P1 ;  /* 0x000000ff0500720c */ /* 0x040fe40003f25310 */
[----:B------:R-:W-:Y:S01]  /*5220*/  ISETP.NE.AND.EX P0, PT, R5, RZ, PT, P0 ;  /* 0x000000ff0500720c */ /* 0x000fe20003f05300 */
[----:B------:R-:W4:Y:S01]  /*5230*/  @!UP2 LDCU UR5, c[0x0][0xb0c] ;  /* 0x00016180ff05a7ac */ /* 0x000f220008000800 */
[----:B------:R-:W-:Y:S01]  /*5240*/  SHF.L.U32 R9, R15, 0x1f, RZ ;  /* 0x0000001f0f097819 */ /* 0x000fe200000006ff */
[----:B------:R-:W-:Y:S02]  /*5250*/  USHF.L.U32 UR19, UR16, 0x7, URZ ;  /* 0x0000000710137899 */ /* 0x000fe400080006ff */
[----:B------:R-:W-:Y:S02]  /*5260*/  USHF.L.U32 UR18, UR20, 0x7, URZ ;  /* 0x0000000714127899 */ /* 0x000fe400080006ff */
[----:B---3--:R-:W-:Y:S07]  /*5270*/  UIMAD.WIDE.U32 UR6, UR14, UR8, URZ ;  /* 0x000000080e0672a5 */ /* 0x008fee000f8e00ff */
[----:B------:R-:W-:Y:S01]  /*5280*/  @!UP2 UMOV UR4, UR7 ;  /* 0x000000070004ac82 */ /* 0x000fe20008000000 */
[----:B----4-:R-:W-:Y:S02]  /*5290*/  @!UP2 UISETP.NE.AND UP0, UPT, UR5, 0x1, UPT ;  /* 0x000000010500a88c */ /* 0x010fe4000bf05270 */
[----:B------:R-:W-:Y:S02]  /*52a0*/  @!UP2 USHF.R.U32.HI UR4, URZ, UR9, UR4 ;  /* 0x00000009ff04a299 */ /* 0x000fe40008011604 */
[----:B------:R-:W-:Y:S02]  /*52b0*/  UIMAD.WIDE.U32 UR6, UR13, UR11, URZ ;  /* 0x0000000b0d0672a5 */ /* 0x000fe4000f8e00ff */
[----:B------:R-:W-:Y:S02]  /*52c0*/  @!UP2 USEL UR8, UR14, UR4, !UP0 ;  /* 0x000000040e08a287 */ /* 0x000fe4000c000000 */
[----:B------:R-:W-:Y:S03]  /*52d0*/  @!UP2 UISETP.NE.AND UP0, UPT, UR10, 0x1, UPT ;  /* 0x000000010a00a88c */ /* 0x000fe6000bf05270 */
[----:B------:R-:W-:Y:S02]  /*52e0*/  @!UP2 UMOV UR6, UR7 ;  /* 0x000000070006ac82 */ /* 0x000fe40008000000 */
[----:B------:R-:W3:Y:S02]  /*52f0*/  @!UP2 LDCU UR4, c[0x0][0xb20] ;  /* 0x00016400ff04a7ac */ /* 0x000ee40008000800 */
[----:B---3--:R-:W-:Y:S04]  /*5300*/  @!UP2 USHF.R.U32.HI UR6, URZ, UR4, UR6 ;  /* 0x00000004ff06a299 */ /* 0x008fe80008011606 */
[----:B------:R-:W-:Y:S04]  /*5310*/  @!UP2 USEL UR6, UR13, UR6, !UP0 ;  /* 0x000000060d06a287 */ /* 0x000fe8000c000000 */
[----:B------:R-:W-:Y:S02]  /*5320*/  @!UP2 UIADD3 UR4, UPT, UPT, -UR8, UR6, URZ ;  /* 0x000000060804a290 */ /* 0x000fe4000fffe1ff */
[----:B------:R-:W-:Y:S02]  /*5330*/  @!UP2 UIADD3 UR6, UPT, UPT, UR8, -UR6, URZ ;  /* 0x800000060806a290 */ /* 0x000fe4000fffe0ff */
[----:B------:R-:W-:Y:S02]  /*5340*/  @!UP2 UIMAD UR14, UR4, UR5, UR14 ;  /* 0x00000005040ea2a4 */ /* 0x000fe4000f8e020e */
[----:B------:R-:W-:Y:S01]  /*5350*/  @!UP2 UIMAD UR13, UR6, UR10, UR13 ;  /* 0x0000000a060da2a4 */ /* 0x000fe2000f8e020d */
[----:B------:R-:W-:Y:S11]  /*5360*/  BRA.U UP3, `(.L_x_98) ;  /* 0x0000000103107547 */ /* 0x000ff6000b800000 */
[----:B--2---:R-:W-:Y:S04]  /*5370*/  MOV R0, UR37 ;  /* 0x0000002500007c02 */ /* 0x004fe80008000f00 */
[----:B------:R-:W-:Y:S04]  /*5380*/  SHF.L.U32 R11, R0, 0x1f, RZ ;  /* 0x0000001f000b7819 */ /* 0x000fe800000006ff */
[----:B------:R-:W2:Y:S02]  /*5390*/  SYNCS.PHASECHK.TRANS64.TRYWAIT P2, [UR21+0x1a8], R11 ;  /* 0x0001a80bff0075a7 */ /* 0x000ea40008041115 */
[----:B--2---:R-:W-:Y:S05]  /*53a0*/  @!P2 BRA `(.L_x_99) ;  /* 0x00000050004ca947 */ /* 0x004fea0003800000 */
.L_x_98:
[----:B------:R-:W-:Y:S05]  /*53b0*/  @!P1 BRA `(.L_x_100) ;  /* 0x0000000000309947 */ /* 0x000fea0003800000 */
[----:B------:R-:W-:Y:S01]  /*53c0*/  ISETP.NE.U32.AND P1, PT, R2, RZ, PT ;  /* 0x000000ff0200720c */ /* 0x000fe20003f25070 */
[----:B------:R-:W3:Y:S01]  /*53d0*/  LDCU.64 UR4, c[0x0][0x358] ;  /* 0x00006b00ff0477ac */ /* 0x000ee20008000a00 */
[----:B------:R-:W-:Y:S02]  /*53e0*/  IMAD.MOV.U32 R158, RZ, RZ, 0x1 ;  /* 0x00000001ff9e7424 */ /* 0x000fe400078e00ff */
[----:B------:R-:W-:Y:S11]  /*53f0*/  ISETP.NE.AND.EX P1, PT, R3, RZ, PT, P1 ;  /* 0x000000ff0300720c */ /* 0x000ff60003f25310 */
[----:B------:R-:W-:Y:S02]  /*5400*/  @!UPT UIADD3 URZ, UPT, UPT, URZ, URZ, URZ ;  /* 0x000000fffffff290 */ /* 0x000fe4000fffe0ff */
[----:B--2---:R-:W2:Y:S01]  /*5410*/  @P1 LDC.64 R10, c[0x0][0x888] ;  /* 0x00022200ff0a1b82 */ /* 0x004ea20000000a00 */
[----:B------:R-:W-:Y:S04]  /*5420*/  @P1 IMAD R0, R4, UR36, RZ ;  /* 0x0000002404001c24 */ /* 0x000fe8000f8e02ff */
[----:B--2---:R-:W-:Y:S04]  /*5430*/  @P1 IMAD.WIDE R10, R0, 0x4, R10 ;  /* 0x00000004000a1825 */ /* 0x004fe800078e020a */
[----:B------:R-:W-:Y:S01]  /*5440*/  HFMA2 R0, -RZ, RZ, 0, 5.9604644775390625e-08 ;  /* 0x00000001ff007431 */ /* 0x000fe200000001ff */
[----:B---3-5:R3:W5:Y:S04]  /*5450*/  @P1 LDG.E R73, desc[UR4][R10.64] ;  /* 0x000000040a491981 */ /* 0x028768000c1e1900 */
[----:B------:R-:W-:Y:S01]  /*5460*/  @!P1 PRMT R158, R0, 0x7610, R158 ;  /* 0x00007610009e9816 */ /* 0x000fe2000000009e */
[----:B---3--:R-:W4:Y:S06]  /*5470*/  @!P1 LDC R73, c[0x0][0x880] ;  /* 0x00022000ff499b82 */ /* 0x008f2c0000000800 */
.L_x_100:
[----:B----45:R-:W-:Y:S01]  /*5480*/  @!P0 FSETP.EQ.AND P1, PT, R73, RZ, PT ;  /* 0x000000ff4900820b */ /* 0x030fe20003f22000 */
[----:B------:R-:W-:Y:S01]  /*5490*/  @!UPT UIADD3 URZ, UPT, UPT, URZ, URZ, URZ ;  /* 0x000000fffffff290 */ /* 0x000fe2000fffe0ff */
[----:B------:R-:W-:Y:S11]  /*54a0*/  @!P0 BRA `(.L_x_101) ;  /* 0x0000000000188947 */ /* 0x000ff60003800000 */
[----:B------:R-:W-:Y:S02]  /*54b0*/  LOP3.LUT P0, RZ, R158, 0xff, RZ, 0xc0, !PT ;  /* 0x000000ff9eff7812 */ /* 0x000fe4000780c0ff */
[----:B------:R-:W-:Y:S04]  /*54c0*/  ISETP.NE.U32.AND P1, PT, R2, RZ, PT ;  /* 0x000000ff0200720c */ /* 0x000fe80003f25070 */
[----:B------:R-:W-:Y:S04]  /*54d0*/  ISETP.NE.AND.EX P1, PT, R3, RZ, PT, P1 ;  /* 0x000000ff0300720c */ /* 0x000fe80003f25310 */
[----:B------:R-:W-:Y:S03]  /*54e0*/  PLOP3.LUT P1, PT, P1, PT, PT, 0x8, 0x80 ;  /* 0x000000000080781c */ /* 0x000fe60000f2e170 */
[----:B------:R-:W-:Y:S11]  /*54f0*/  @P0 FSETP.EQ.AND P1, PT, R73, RZ, PT ;  /* 0x000000ff4900020b */ /* 0x000ff60003f22000 */
[----:B------:R-:W-:Y:S02]  /*5500*/  @!UPT UIADD3 URZ, UPT, UPT, URZ, URZ, URZ ;  /* 0x000000fffffff290 */ /* 0x000fe4000fffe0ff */
.L_x_101:
[----:B------:R-:W3:Y:S01]  /*5510*/  SYNCS.PHASECHK.TRANS64.TRYWAIT P2, [UR21+0x190], R9 ;  /* 0x00019009ff0075a7 */ /* 0x000ee20008041115 */
[----:B------:R-:W-:Y:S04]  /*5520*/  ELECT P0, URZ, PT ;  /* 0x0000000000ff782f */ /* 0x000fe80003800000 */
[----:B------:R-:W-:Y:S11]  /*5530*/  PLOP3.LUT P1, PT, P1, P0, PT, 0xf2, 0x2f ;  /* 0x00000000002f781c */ /* 0x000ff60000f21e72 */
[----:B------:R-:W-:Y:S02]  /*5540*/  @!UPT UIADD3 URZ, UPT, UPT, URZ, URZ, URZ ;  /* 0x000000fffffff290 */ /* 0x000fe4000fffe0ff */
[----:B------:R-:W-:Y:S05]  /*5550*/  @!P1 IADD3 R8, P0, PT, R16, 0x580, RZ ;  /* 0x0000058010089810 */ /* 0x000fea0007f1e0ff */
[----:B------:R-:W-:Y:S01]  /*5560*/  @!P1 IMAD.X R6, RZ, RZ, R17, P0 ;  /* 0x000000ffff069224 */ /* 0x000fe200000e0611 */
[----:B---3--:R-:W-:Y:S07]  /*5570*/  @!P2 BRA `(.L_x_102) ;  /* 0x0000004c00f0a947 */ /* 0x008fee0003800000 */
.L_x_204:
[----:B------:R-:W-:Y:S01]  /*5580*/  @!P1 R2UR UR5, R8 ;  /* 0x00000000080592ca */ /* 0x000fe200000e0000 */
[----:B------:R-:W-:Y:S01]  /*5590*/  VOTEU.ALL UP0, P1 ;  /* 0x0000000000ff7886 */ /* 0x000fe20000800000 */
[----:B------:R-:W-:Y:S01]  /*55a0*/  @!P1 R2UR UR4, R6 ;  /* 0x00000000060492ca */ /* 0x000fe200000e0000 */
[----:B--2---:R-:W-:Y:S01]  /*55b0*/  @!P1 IMAD.MOV.U32 R0, RZ, RZ, 0x2000 ;  /* 0x00002000ff009424 */ /* 0x004fe200078e00ff */
[----:B------:R-:W-:Y:S01]  /*55c0*/  UMOV UR8, 0x0 ;  /* 0x0000000000087882 */ /* 0x000fe20000000000 */
[----:B------:R-:W-:Y:S01]  /*55d0*/  UMOV UR9, 0x10000000 ;  /* 0x1000000000097882 */ /* 0x000fe20000000000 */
[----:B------:R-:W-:Y:S01]  /*55e0*/  @!UP0 UIADD3 UR16, UPT, UPT, UR21, 0x400, URZ ;  /* 0x0000040015108890 */ /* 0x000fe2000fffe0ff */
[----:B------:R-:W-:Y:S01]  /*55f0*/  VIADD R14, R14, 0x1 ;  /* 0x000000010e0e7836 */ /* 0x000fe20000000000 */
[----:B------:R-:W-:Y:S01]  /*5600*/  VOTEU.ALL UP0, P1 ;  /* 0x0000000000ff7886 */ /* 0x000fe20000800000 */
[----:B------:R-:W-:Y:S01]  /*5610*/  UMOV UR20, UR36 ;  /* 0x0000002400147c82 */ /* 0x000fe20008000000 */
[----:B------:R-:W-:Y:S03]  /*5620*/  UPRMT UR6, UR45, 0x654, UR17 ;  /* 0x000006542d067896 */ /* 0x000fe60008000011 */
[----:B------:R-:W-:Y:S02]  /*5630*/  IMAD.U32 R10, RZ, RZ, UR5 ;  /* 0x00000005ff0a7e24 */ /* 0x000fe4000f8e00ff */
[----:B------:R-:W-:Y:S03]  /*5640*/  IMAD.U32 R11, RZ, RZ, UR4 ;  /* 0x00000004ff0b7e24 */ /* 0x000fe6000f8e00ff */
[----:B------:R-:W-:Y:S02]  /*5650*/  @!P1 R2UR UR4, R10 ;  /* 0x000000000a0492ca */ /* 0x000fe400000e0000 */
[----:B------:R-:W-:Y:S11]  /*5660*/  @!P1 R2UR UR5, R11 ;  /* 0x000000000b0592ca */ /* 0x000ff600000e0000 */
[----:B------:R-:W-:Y:S02]  /*5670*/  @!UPT UIADD3 URZ, UPT, UPT, URZ, URZ, URZ ;  /* 0x000000fffffff290 */ /* 0x000fe4000fffe0ff */
[----:B------:R2:W-:Y:S01]  /*5680*/  @!UP0 UTMALDG.3D [UR16], [UR4], desc[UR8] ;  /* 0x00000810040085b4 */ /* 0x0005e20008011000 */
[----:B------:R2:W-:Y:S01]  /*5690*/  @!P1 SYNCS.ARRIVE.TRANS64.RED.A0TR RZ, [UR21+0x180], R0 ;  /* 0x00018000ffff99a7 */ /* 0x0005e20008300415 */
[----:B------:R-:W-:Y:S01]  /*56a0*/  SYNCS.ARRIVE.TRANS64.RED.A1T0 RZ, [UR6], RZ ;  /* 0x000000ffffff79a7 */ /* 0x000fe20008100406 */
[----:B------:R-:W3:Y:S02]  /*56b0*/  SYNCS.PHASECHK.TRANS64.TRYWAIT P0, [UR21+0x198], R9 ;  /* 0x00019809ff0075a7 */ /* 0x000ee40008001115 */
[----:B--23--:R-:W-:Y:S05]  /*56c0*/  @!P0 BRA `(.L_x_103) ;  /* 0x0000004c00b48947 */ /* 0x00cfea0003800000 */
.L_x_206:
[----:B------:R-:W-:Y:S01]  /*56d0*/  @!P1 IADD3 R6, P0, PT, R16, 0x580, RZ ;  /* 0x0000058010069810 */ /* 0x000fe20007f1e0ff */
[----:B------:R-:W-:Y:S01]  /*56e0*/  VOTEU.ALL UP0, P1 ;  /* 0x0000000000ff7886 */ /* 0x000fe20000800000 */
[----:B------:R-:W-:Y:S01]  /*56f0*/  UMOV UR6, 0x0 ;  /* 0x0000000000067882 */ /* 0x000fe20000000000 */
[----:B------:R-:W-:Y:S01]  /*5700*/  UMOV UR7, 0x10000000 ;  /* 0x1000000000077882 */ /* 0x000fe20000000000 */
[----:B------:R-:W-:Y:S01]  /*5710*/  @!P1 R2UR UR5, R6 ;  /* 0x00000000060592ca */ /* 0x000fe200000e0000 */
[----:B--2---:R-:W-:Y:S01]  /*5720*/  @!P1 IMAD.X R0, RZ, RZ, R17, P0 ;  /* 0x000000ffff009224 */ /* 0x004fe200000e0611 */
[----:B------:R-:W-:Y:S01]  /*5730*/  @!UP0 UIADD3 UR10, UPT, UPT, UR18, 0x40, URZ ;  /* 0x00000040120a8890 */ /* 0x000fe2000fffe0ff */
[----:B------:R-:W-:Y:S01]  /*5740*/  R2UR UR16, R160 ;  /* 0x00000000a01072ca */ /* 0x000fe200000e0000 */
[----:B------:R-:W-:Y:S01]  /*5750*/  @!UP0 UIADD3 UR8, UPT, UPT, UR21, 0x2400, URZ ;  /* 0x0000240015088890 */ /* 0x000fe2000fffe0ff */
[----:B------:R-:W-:Y:S01]  /*5760*/  ISETP.NE.AND P0, PT, R14, 0x2, PT ;  /* 0x000000020e00780c */ /* 0x000fe20003f05270 */
[----:B------:R-:W-:Y:S01]  /*5770*/  @!UP0 UIADD3 UR9, UPT, UPT, UR21, 0x188, URZ ;  /* 0x0000018815098890 */ /* 0x000fe2000fffe0ff */
[----:B------:R-:W-:Y:S01]  /*5780*/  @!P1 R2UR UR4, R0 ;  /* 0x00000000000492ca */ /* 0x000fe200000e0000 */
[----:B------:R-:W-:Y:S01]  /*5790*/  VOTEU.ALL UP0, P1 ;  /* 0x0000000000ff7886 */ /* 0x000fe20000800000 */
[----:B------:R-:W-:Y:S01]  /*57a0*/  UMOV UR11, UR19 ;  /* 0x00000013000b7c82 */ /* 0x000fe20008000000 */
[----:B------:R-:W-:Y:S01]  /*57b0*/  UMOV UR12, UR36 ;  /* 0x00000024000c7c82 */ /* 0x000fe20008000000 */
[----:B------:R-:W-:Y:S01]  /*57c0*/  SEL R0, RZ, 0x1, P0 ;  /* 0x00000001ff007807 */ /* 0x000fe20000000000 */
[----:B------:R-:W-:Y:S01]  /*57d0*/  UIADD3 UR20, UPT, UPT, UR13, UR63, URZ ;  /* 0x0000003f0d147290 */ /* 0x000fe2000fffe0ff */
[----:B------:R-:W-:Y:S01]  /*57e0*/  IMAD.U32 R8, RZ, RZ, UR5 ;  /* 0x00000005ff087e24 */ /* 0x000fe2000f8e00ff */
[----:B------:R-:W-:Y:S01]  /*57f0*/  LOP3.LUT R15, R15, 0x1, RZ, 0x3c, !PT ;  /* 0x000000010f0f7812 */ /* 0x000fe200078e3cff */
[----:B------:R-:W-:Y:S01]  /*5800*/  UPLOP3.LUT UP3, UPT, UPT, UPT, UPT, 0x80, 0x8 ;  /* 0x000000000008789c */ /* 0x000fe20003f6f070 */
[----:B------:R-:W-:Y:S01]  /*5810*/  LOP3.LUT R13, R13, R0, RZ, 0x3c, !PT ;  /* 0x000000000d0d7212 */ /* 0x000fe200078e3cff */
[----:B------:R-:W-:Y:S01]  /*5820*/  UIADD3 UR16, UPT, UPT, UR14, UR16, URZ ;  /* 0x000000100e107290 */ /* 0x000fe2000fffe0ff */
[----:B------:R-:W-:Y:S01]  /*5830*/  SEL R14, R14, RZ, P0 ;  /* 0x000000ff0e0e7207 */ /* 0x000fe20000000000 */
[----:B------:R-:W-:Y:S01]  /*5840*/  UMOV UR36, UR26 ;  /* 0x0000001a00247c82 */ /* 0x000fe20008000000 */
[----:B------:R-:W-:Y:S01]  /*5850*/  IMAD.U32 R9, RZ, RZ, UR4 ;  /* 0x00000004ff097e24 */ /* 0x000fe2000f8e00ff */
[----:B------:R-:W-:Y:S04]  /*5860*/  @!P1 R2UR UR4, R8 ;  /* 0x00000000080492ca */ /* 0x000fe800000e0000 */
[----:B------:R-:W-:Y:S11]  /*5870*/  @!P1 R2UR UR5, R9 ;  /* 0x00000000090592ca */ /* 0x000ff600000e0000 */
[----:B------:R-:W-:Y:S02]  /*5880*/  @!UPT UIADD3 URZ, UPT, UPT, URZ, URZ, URZ ;  /* 0x000000fffffff290 */ /* 0x000fe4000fffe0ff */
[----:B------:R2:W-:Y:S01]  /*5890*/  @!UP0 UTMALDG.3D [UR8], [UR4], desc[UR6] ;  /* 0x00000608040085b4 */ /* 0x0005e20008011000 */
[----:B------:R2:W-:Y:S01]  /*58a0*/  @!P1 SYNCS.ARRIVE.TRANS64.RED.A0TR RZ, [UR21+0x188], R7 ;  /* 0x00018807ffff99a7 */ /* 0x0005e20008300415 */
[----:B------:R-:W-:Y:S01]  /*58b0*/  SYNCS.ARRIVE.TRANS64.RED.A1T0 RZ, [UR33], RZ ;  /* 0x000000ffffff79a7 */ /* 0x000fe20008100421 */
[----:B------:R-:W-:Y:S05]  /*58c0*/  BRA.U UP1, `(.L_x_104) ;  /* 0xfffffff501247547 */ /* 0x000fea000b83ffff */
[----:B------:R-:W-:-:S04]  /*58d0*/  SHF.L.U32 R3, R15, 0x1f, RZ ;  /* 0x0000001f0f037819 */ /* 0x000fc800000006ff */
[----:B------:R-:W3:Y:S02]  /*58e0*/  SYNCS.PHASECHK.TRANS64.TRYWAIT P0, [UR21+0x190], R3 ;  /* 0x00019003ff0075a7 */ /* 0x000ee40008001115 */
[----:B---3--:R-:W-:Y:S05]  /*58f0*/  @!P0 BRA `(.L_x_105) ;  /* 0x0000004c00408947 */ /* 0x008fea0003800000 */
.L_x_208:
[----:B---3--:R-:W-:-:S07]  /*5900*/  MOV R0, UR21 ;  /* 0x0000001500007c02 */ /* 0x008fce0008000f00 */
.L_x_106:
[----:B---3--:R-:W-:-:S04]  /*5910*/  SHF.L.U32 R3, R15, 0x1f, RZ ;  /* 0x0000001f0f037819 */ /* 0x008fc800000006ff */
[----:B------:R3:W4:Y:S03]  /*5920*/  SYNCS.PHASECHK.TRANS64.TRYWAIT P0, [R0+URZ+0x198], R3 ;  /* 0x00019803000075a7 */ /* 0x00072600080011ff */
[----:B----4-:R-:W-:Y:S05]  /*5930*/  @!P0 NANOSLEEP.SYNCS 0x989680 ;  /* 0x009896800000895d */ /* 0x010fea0003900000 */
[----:B------:R-:W4:Y:S02]  /*5940*/  @!P0 SYNCS.PHASECHK.TRANS64 P0, [R0+URZ+0x198], R3 ;  /* 0x00019803000085a7 */ /* 0x000f2400080010ff */
[----:B-12-4-:R-:W-:Y:S05]  /*5950*/  @P0 EXIT ;  /* 0x000000000000094d */ /* 0x016fea0003800000 */
[----:B------:R-:W-:Y:S05]  /*5960*/  BRA `(.L_x_106) ;  /* 0xfffffffc00e87947 */ /* 0x000fea000383ffff */
.L_x_95:
[----:B------:R-:W-:-:S06]  /*5970*/  UISETP.GE.AND UP0, UPT, UR17, 0x4, UPT ;  /* 0x000000041100788c */ /* 0x000fcc000bf06270 */
[----:B------:R-:W-:-:S13]  /*5980*/  PLOP3.LUT P0, PT, PT, PT, UP0, 0x80, 0x8 ;  /* 0x000000000008781c */ /* 0x000fda0003f0f008 */
[----:B------:R-:W-:Y:S05]  /*5990*/  @!P0 EXIT ;  /* 0x000000000000894d */ /* 0x000fea0003800000 */
[----:B------:R-:W-:Y:S01]  /*59a0*/  BAR.SYNC.DEFER_BLOCKING 0x6, 0xa0 ;  /* 0x0182800000007b1d */ /* 0x000fe20000010000 */
[C---:B------:R-:W-:Y:S01]  /*59b0*/  IMAD.SHL.U32 R4, R170.reuse, 0x40, RZ ;  /* 0x00000040aa047824 */ /* 0x040fe200078e00ff */
[C---:B------:R-:W-:Y:S01]  /*59c0*/  LOP3.LUT R178, R170.reuse, 0x60, RZ, 0xc0, !PT ;  /* 0x00000060aab27812 */ /* 0x040fe200078ec0ff */
[C---:B------:R-:W-:Y:S01]  /*59d0*/  IMAD.SHL.U32 R137, R170.reuse, 0x8, RZ ;  /* 0x00000008aa897824 */ /* 0x040fe200078e00ff */
[C---:B------:R-:W-:Y:S01]  /*59e0*/  LOP3.LUT R176, R170.reuse, 0x2, RZ, 0xc0, !PT ;  /* 0x00000002aab07812 */ /* 0x040fe200078ec0ff */
[----:B------:R-:W-:Y:S01]  /*59f0*/  IMAD.U32 R69, R170, 0x10000, RZ ;  /* 0x00010000aa457824 */ /* 0x000fe200078e00ff */
[----:B------:R-:W-:Y:S02]  /*5a00*/  UMOV UR44, 0x400 ;  /* 0x00000400002c7882 */ /* 0x000fe40000000000 */
[----:B------:R-:W1:Y:S01]  /*5a10*/  LDC.64 R156, c[0x0][0x8b0] ;  /* 0x00022c00ff9c7b82 */ /* 0x000e620000000a00 */
[----:B------:R-:W-:Y:S01]  /*5a20*/  ULEA UR44, UR45, UR44, 0x18 ;  /* 0x0000002c2d2c7291 */ /* 0x000fe2000f8ec0ff */
[----:B------:R-:W-:Y:S01]  /*5a30*/  LOP3.LUT R6, R4, 0x180, RZ, 0xc0, !PT ;  /* 0x0000018004067812 */ /* 0x000fe200078ec0ff */
[----:B------:R-:W-:Y:S01]  /*5a40*/  HFMA2 R68, -RZ, RZ, 0, 0 ;  /* 0x00000000ff447431 */ /* 0x000fe200000001ff */
[----:B------:R-:W-:Y:S01]  /*5a50*/  LOP3.LUT R69, R69, 0x600000, RZ, 0xc0, !PT ;  /* 0x0060000045457812 */ /* 0x000fe200078ec0ff */
[----:B------:R-:W-:Y:S01]  /*5a60*/  UIADD3 UR4, UPT, UPT, UR44, 0x4400, URZ ;  /* 0x000044002c047890 */ /* 0x000fe2000fffe0ff */
[----:B------:R-:W-:Y:S01]  /*5a70*/  LOP3.LUT R137, R6, 0x30, R137, 0xf8, !PT ;  /* 0x0000003006897812 */ /* 0x000fe200078ef889 */
[----:B------:R-:W-:Y:S01]  /*5a80*/  IMAD.MOV.U32 R168, RZ, RZ, RZ ;  /* 0x000000ffffa87224 */ /* 0x000fe200078e00ff */
[----:B------:R-:W2:Y:S01]  /*5a90*/  LDC.64 R138, c[0x0][0x8a8] ;  /* 0x00022a00ff8a7b82 */ /* 0x000ea20000000a00 */
[----:B------:R-:W-:Y:S01]  /*5aa0*/  LOP3.LUT R170, R170, 0x4, RZ, 0xc0, !PT ;  /* 0x00000004aaaa7812 */ /* 0x000fe200078ec0ff */
[----:B------:R-:W-:Y:S01]  /*5ab0*/  IMAD.MOV.U32 R162, RZ, RZ, RZ ;  /* 0x000000ffffa27224 */ /* 0x000fe200078e00ff */
[----:B------:R-:W-:-:S02]  /*5ac0*/  LOP3.LUT R137, R137, 0x1e40, R4, 0xf8, !PT ;  /* 0x00001e4089897812 */ /* 0x000fc400078ef804 */
[----:B------:R-:W-:Y:S01]  /*5ad0*/  CS2R R166, SRZ ;  /* 0x0000000000a67805 */ /* 0x000fe2000001ff00 */
[----:B------:R-:W-:Y:S01]  /*5ae0*/  IMAD.MOV.U32 R165, RZ, RZ, RZ ;  /* 0x000000ffffa57224 */ /* 0x000fe200078e00ff */
[----:B------:R-:W-:Y:S01]  /*5af0*/  IADD3 R169, PT, PT, -R170, 0x2, RZ ;  /* 0x00000002aaa97810 */ /* 0x000fe20007ffe1ff */
[----:B------:R-:W-:Y:S01]  /*5b00*/  IMAD.MOV R164, RZ, RZ, -R176 ;  /* 0x000000ffffa47224 */ /* 0x000fe200078e0ab0 */
[----:B------:R-:W-:Y:S01]  /*5b10*/  IADD3 R171, PT, PT, R137, UR44, RZ ;  /* 0x0000002c89ab7c10 */ /* 0x000fe2000fffe0ff */
[----:B------:R-:W3:Y:S01]  /*5b20*/  LDS R0, [UR44+0x260] ;  /* 0x0002602cff007984 */ /* 0x000ee20008000800 */
[----:B------:R-:W-:Y:S01]  /*5b30*/  IMAD.MOV R163, RZ, RZ, -R170 ;  /* 0x000000ffffa37224 */ /* 0x000fe200078e0aaa */
[----:B------:R-:W-:Y:S01]  /*5b40*/  MOV R177, UR4 ;  /* 0x0000000400b17c02 */ /* 0x000fe20008000f00 */
[----:B------:R-:W4:Y:S01]  /*5b50*/  LDCU UR58, c[0x0][0x370] ;  /* 0x00006e00ff3a77ac */ /* 0x000f220008000800 */
[----:B------:R-:W-:Y:S01]  /*5b60*/  VIADD R171, R171, 0x400 ;  /* 0x00000400abab7836 */ /* 0x000fe20000000000 */
[----:B------:R-:W1:Y:S01]  /*5b70*/  LDCU UR43, c[0x0][0xb0c] ;  /* 0x00016180ff2b77ac */ /* 0x000e620008000800 */
[----:B------:R-:W1:Y:S01]  /*5b80*/  LDCU UR39, c[0x0][0xb30] ;  /* 0x00016600ff2777ac */ /* 0x000e620008000800 */
[----:B------:R-:W1:Y:S01]  /*5b90*/  LDCU.64 UR56, c[0x0][0x888] ;  /* 0x00011100ff3877ac */ /* 0x000e620008000a00 */
[----:B------:R-:W1:Y:S01]  /*5ba0*/  LDCU.64 UR40, c[0x0][0xb28] ;  /* 0x00016500ff2877ac */ /* 0x000e620008000a00 */
[----:B------:R-:W1:Y:S01]  /*5bb0*/  LDCU.64 UR60, c[0x0][0x890] ;  /* 0x00011200ff3c77ac */ /* 0x000e620008000a00 */
[----:B------:R-:W1:Y:S01]  /*5bc0*/  LDCU.128 UR52, c[0x0][0xb10] ;  /* 0x00016200ff3477ac */ /* 0x000e620008000c00 */
[----:B------:R-:W1:Y:S01]  /*5bd0*/  LDCU UR47, c[0x0][0x374] ;  /* 0x00006e80ff2f77ac */ /* 0x000e620008000800 */
[----:B------:R-:W-:Y:S01]  /*5be0*/  UIADD3 UR62, UPT, UPT, UR44, 0x400, URZ ;  /* 0x000004002c3e7890 */ /* 0x000fe2000fffe0ff */
[----:B-1234-:R-:W-:-:S11]  /*5bf0*/  IMAD.IADD R69, R0, 0x1, R69 ;  /* 0x0000000100457824 */ /* 0x01efd600078e0245 */
.L_x_133:
[C---:B------:R-:W-:Y:S02]  /*5c00*/  LEA R3, R162.reuse, UR44, 0x3 ;  /* 0x0000002ca2037c11 */ /* 0x040fe4000f8e18ff */
[----:B------:R-:W-:Y:S02]  /*5c10*/  SHF.L.U32 R0, R167, 0x1f, RZ ;  /* 0x0000001fa7007819 */ /* 0x000fe400000006ff */
[----:B-1----:R-:W-:Y:S02]  /*5c20*/  LEA R5, R162, UR44, 0x4 ;  /* 0x0000002ca2057c11 */ /* 0x002fe4000f8e20ff */
[----:B------:R-:W1:Y:S02]  /*5c30*/  SYNCS.PHASECHK.TRANS64.TRYWAIT P0, [R3+URZ+0x1b0], R0 ;  /* 0x0001b000030075a7 */ /* 0x000e6400080011ff */
[----:B-1----:R-:W-:Y:S05]  /*5c40*/  @!P0 BRA `(.L_x_107) ;  /* 0x0000004800848947 */ /* 0x002fea0003800000 */
.L_x_209:
        /* <DEDUP_REMOVED lines=11> */
[----:B------:R-:W-:Y:S01]  /*5d00*/  PLOP3.LUT P0, PT, PT, PT, UP1, 0x80, 0x8 ;  /* 0x000000000008781c */ /* 0x000fe20003f0f018 */
[----:B------:R-:W-:Y:S11]  /*5d10*/  UP2UR UR46, UPR, URZ, 0x2 ;  /* 0x00000002ff2e7883 */ /* 0x000ff60008000000 */
[----:B------:R-:W-:Y:S01]  /*5d20*/  @!UPT UIADD3 URZ, UPT, UPT, URZ, URZ, URZ ;  /* 0x000000fffffff290 */ /* 0x000fe2000fffe0ff */
[----:B-1----:R-:W-:Y:S02]  /*5d30*/  @P0 SHF.R.U32.HI R0, RZ, 0x10, R5 ;  /* 0x00000010ff000819 */ /* 0x002fe40000011605 */
        /* <DEDUP_REMOVED lines=12> */
[----:B------:R-:W2:Y:S01]  /*5e00*/  LDCU UR12, c[0x0][0xb20] ;  /* 0x00016400ff0c77ac */ /* 0x000ea20008000800 */
[----:B------:R-:W-:Y:S02]  /*5e10*/  UIMAD.WIDE.U32 UR4, UR47, UR55, URZ ;  /* 0x000000372f0472a5 */ /* 0x000fe4000f8e00ff */
[----:B------:R-:W-:Y:S02]  /*5e20*/  UIMAD.WIDE.U32 UR6, UR58, UR52, URZ ;  /* 0x000000343a0672a5 */ /* 0x000fe4000f8e00ff */
[----:B------:R-:W-:Y:S02]  /*5e30*/  UISETP.NE.AND UP0, UPT, UR54, 0x1, UPT ;  /* 0x000000013600788c */ /* 0x000fe4000bf05270 */
[----:B------:R-:W-:Y:S02]  /*5e40*/  UIMAD.WIDE.U32 UR8, UR37, UR55, URZ ;  /* 0x00000037250872a5 */ /* 0x000fe4000f8e00ff */
[----:B------:R-:W-:Y:S02]  /*5e50*/  UIMAD.WIDE.U32 UR10, UR38, UR52, URZ ;  /* 0x00000034260a72a5 */ /* 0x000fe4000f8e00ff */
[----:B------:R-:W-:Y:S02]  /*5e60*/  UISETP.NE.AND UP1, UPT, UR43, 0x1, UPT ;  /* 0x000000012b00788c */ /* 0x000fe4000bf25270 */
[----:B------:R-:W-:Y:S01]  /*5e70*/  UISETP.NE.AND UP2, UPT, UR42, 0x1, UPT ;  /* 0x000000012a00788c */ /* 0x000fe2000bf45270 */
[----:B------:R-:W-:Y:S02]  /*5e80*/  UMOV UR4, UR5 ;  /* 0x0000000500047c82 */ /* 0x000fe40008000000 */
[----:B--2---:R-:W-:Y:S03]  /*5e90*/  USHF.R.U32.HI UR5, URZ, UR12, UR4 ;  /* 0x0000000cff057299 */ /* 0x004fe60008011604 */
[----:B------:R-:W-:Y:S02]  /*5ea0*/  UMOV UR4, UR7 ;  /* 0x0000000700047c82 */ /* 0x000fe40008000000 */
[----:B------:R-:W-:Y:S02]  /*5eb0*/  USHF.R.U32.HI UR7, URZ, UR53, UR4 ;  /* 0x00000035ff077299 */ /* 0x000fe40008011604 */
[----:B------:R-:W-:Y:S02]  /*5ec0*/  USEL UR4, UR47, UR5, !UP0 ;  /* 0x000000052f047287 */ /* 0x000fe4000c000000 */
[----:B------:R-:W-:Y:S01]  /*5ed0*/  USEL UR7, UR58, UR7, !UP1 ;  /* 0x000000073a077287 */ /* 0x000fe2000c800000 */
[----:B------:R-:W-:Y:S01]  /*5ee0*/  UMOV UR5, UR9 ;  /* 0x0000000900057c82 */ /* 0x000fe20008000000 */
[----:B------:R-:W-:Y:S02]  /*5ef0*/  UIMAD.WIDE.U32 UR8, UR4, UR40, URZ ;  /* 0x00000028040872a5 */ /* 0x000fe4000f8e00ff */
[----:B------:R-:W-:Y:S03]  /*5f00*/  USHF.R.U32.HI UR6, URZ, UR12, UR5 ;  /* 0x0000000cff067299 */ /* 0x000fe60008011605 */
[----:B------:R-:W-:Y:S01]  /*5f10*/  UMOV UR5, UR11 ;  /* 0x0000000b00057c82 */ /* 0x000fe20008000000 */
[----:B------:R-:W-:Y:S02]  /*5f20*/  UIMAD.WIDE.U32 UR10, UR7, UR40, URZ ;  /* 0x00000028070a72a5 */ /* 0x000fe4000f8e00ff */
[----:B------:R-:W-:Y:S02]  /*5f30*/  USHF.R.U32.HI UR12, URZ, UR53, UR5 ;  /* 0x00000035ff0c7299 */ /* 0x000fe40008011605 */
[----:B------:R-:W-:Y:S01]  /*5f40*/  USEL UR6, UR37, UR6, !UP0 ;  /* 0x0000000625067287 */ /* 0x000fe2000c000000 */
[----:B------:R-:W-:Y:S02]  /*5f50*/  UMOV UR5, UR9 ;  /* 0x0000000900057c82 */ /* 0x000fe40008000000 */
[----:B------:R-:W-:Y:S01]  /*5f60*/  UMOV UR10, UR11 ;  /* 0x0000000b000a7c82 */ /* 0x000fe20008000000 */
[----:B------:R-:W-:Y:S02]  /*5f70*/  @UP2 USHF.R.U32.HI UR4, URZ, UR41, UR5 ;  /* 0x00000029ff042299 */ /* 0x000fe40008011605 */
[----:B------:R-:W-:Y:S02]  /*5f80*/  @UP2 USHF.R.U32.HI UR7, URZ, UR41, UR10 ;  /* 0x00000029ff072299 */ /* 0x000fe4000801160a */
[----:B------:R-:W-:Y:S02]  /*5f90*/  UIMAD UR4, UR42, UR4, URZ ;  /* 0x000000042a0472a4 */ /* 0x000fe4000f8e02ff */
[----:B------:R-:W-:Y:S02]  /*5fa0*/  UIMAD.WIDE.U32 UR10, UR6, UR40, URZ ;  /* 0x00000028060a72a5 */ /* 0x000fe4000f8e00ff */
[----:B------:R-:W-:Y:S02]  /*5fb0*/  USEL UR5, UR38, UR12, !UP1 ;  /* 0x0000000c26057287 */ /* 0x000fe4000c800000 */
[----:B------:R-:W-:Y:S02]  /*5fc0*/  UIMAD UR8, UR42, UR7, URZ ;  /* 0x000000072a0872a4 */ /* 0x000fe4000f8e02ff */
[----:B------:R-:W-:Y:S03]  /*5fd0*/  UISETP.GE.AND UP0, UPT, UR6, UR4, UPT ;  /* 0x000000040600728c */ /* 0x000fe6000bf06270 */
[----:B------:R-:W-:Y:S01]  /*5fe0*/  UMOV UR4, UR11 ;  /* 0x0000000b00047c82 */ /* 0x000fe20008000000 */
[----:B------:R-:W-:Y:S02]  /*5ff0*/  UISETP.GE.OR UP0, UPT, UR5, UR8, UP0 ;  /* 0x000000080500728c */ /* 0x000fe40008706670 */
[----:B------:R-:W-:Y:S02]  /*6000*/  USHF.R.U32.HI UR4, URZ, UR41, UR4 ;  /* 0x00000029ff047299 */ /* 0x000fe40008011604 */
[----:B------:R-:W-:Y:S02]  /*6010*/  UIMAD.WIDE.U32 UR8, UR5, UR40, URZ ;  /* 0x00000028050872a5 */ /* 0x000fe4000f8e00ff */
[----:B------:R-:W-:Y:S02]  /*6020*/  USEL UR11, UR6, UR4, !UP2 ;  /* 0x00000004060b7287 */ /* 0x000fe4000d000000 */
[----:B------:R-:W-:Y:S02]  /*6030*/  UIADD3 UR8, UPT, UPT, -UR5, URZ, URZ ;  /* 0x000000ff05087290 */ /* 0x000fe4000fffe1ff */
[----:B------:R-:W-:Y:S01]  /*6040*/  UIADD3 UR10, UPT, UPT, -UR11, URZ, URZ ;  /* 0x000000ff0b0a7290 */ /* 0x000fe2000fffe1ff */
[----:B------:R-:W-:Y:S01]  /*6050*/  @!UP0 UMOV UR4, UR9 ;  /* 0x0000000900048c82 */ /* 0x000fe20008000000 */
[----:B------:R-:W-:Y:S02]  /*6060*/  UIADD3 UR9, UPT, UPT, -UR6, URZ, URZ ;  /* 0x000000ff06097290 */ /* 0x000fe4000fffe1ff */
[----:B------:R-:W-:Y:S02]  /*6070*/  @!UP0 USHF.R.U32.HI UR4, URZ, UR41, UR4 ;  /* 0x00000029ff048299 */ /* 0x000fe40008011604 */
[----:B------:R-:W-:Y:S02]  /*6080*/  UIMAD UR10, UR42, UR10, UR6 ;  /* 0x0000000a2a0a72a4 */ /* 0x000fe4000f8e0206 */
[----:B------:R-:W-:Y:S04]  /*6090*/  @!UP0 USEL UR4, UR5, UR4, !UP2 ;  /* 0x0000000405048287 */ /* 0x000fe8000d000000 */
[----:B------:R-:W-:Y:S02]  /*60a0*/  @!UP0 UIMAD UR10, UR7, UR10, UR4 ;  /* 0x0000000a070a82a4 */ /* 0x000fe4000f8e0204 */
[----:B------:R-:W-:Y:S02]  /*60b0*/  @!UP0 UIADD3 UR11, UPT, UPT, UR11, -UR4, URZ ;  /* 0x800000040b0b8290 */ /* 0x000fe4000fffe0ff */
[----:B------:R-:W-:Y:S02]  /*60c0*/  UIMAD UR7, UR43, UR8, UR38 ;  /* 0x000000082b0772a4 */ /* 0x000fe4000f8e0226 */
[----:B------:R-:W-:Y:S02]  /*60d0*/  @!UP0 UIMAD UR6, UR11, UR42, UR5 ;  /* 0x0000002a0b0682a4 */ /* 0x000fe4000f8e0205 */
[----:B------:R-:W-:Y:S01]  /*60e0*/  UIMAD UR4, UR54, UR9, UR37 ;  /* 0x00000009360472a4 */ /* 0x000fe2000f8e0225 */
[----:B------:R-:W-:Y:S02]  /*60f0*/  @!UP0 UMOV UR5, UR10 ;  /* 0x0000000a00058c82 */ /* 0x000fe40008000000 */
[----:B------:R-:W-:Y:S02]  /*6100*/  UIMAD UR38, UR5, UR43, UR7 ;  /* 0x0000002b052672a4 */ /* 0x000fe4000f8e0207 */
[----:B------:R-:W-:Y:S11]  /*6110*/  UIMAD UR37, UR6, UR54, UR4 ;  /* 0x00000036062572a4 */ /* 0x000ff6000f8e0204 */
[----:B------:R-:W-:Y:S01]  /*6120*/  @!UPT UIADD3 URZ, UPT, UPT, URZ, URZ, URZ ;  /* 0x000000fffffff290 */ /* 0x000fe2000fffe0ff */
.L_x_108:
[----:B------:R-:W-:Y:S01]  /*6130*/  UISETP.NE.AND UP0, UPT, UR39, 0x1, UPT ;  /* 0x000000012700788c */ /* 0x000fe2000bf05270 */
[----:B------:R-:W-:Y:S01]  /*6140*/  IADD3 R162, PT, PT, R162, 0x1, RZ ;  /* 0x00000001a2a27810 */ /* 0x000fe20007ffe0ff */
[----:B------:R-:W-:Y:S02]  /*6150*/  USHF.L.U32 UR50, UR16, 0x7, URZ ;  /* 0x0000000710327899 */ /* 0x000fe400080006ff */
[----:B------:R-:W-:Y:S07]  /*6160*/  USHF.L.U32 UR49, UR20, 0x7, URZ ;  /* 0x0000000714317899 */ /* 0x000fee00080006ff */
[----:B------:R-:W2:Y:S01]  /*6170*/  @!UP0 LDCU.128 UR12, c[0x0][0xb10] ;  /* 0x00016200ff0c87ac */ /* 0x000ea20008000c00 */
[----:B------:R-:W3:Y:S01]  /*6180*/  @!UP0 LDCU UR5, c[0x0][0xb0c] ;  /* 0x00016180ff0587ac */ /* 0x000ee20008000800 */
[----:B------:R-:W4:Y:S01]  /*6190*/  @!UP0 LDCU UR10, c[0x0][0xb20] ;  /* 0x00016400ff0a87ac */ /* 0x000f220008000800 */
[----:B--2---:R-:W-:Y:S02]  /*61a0*/  UIMAD.WIDE.U32 UR8, UR38, UR12, URZ ;  /* 0x0000000c260872a5 */ /* 0x004fe4000f8e00ff */
[----:B------:R-:W-:Y:S02]  /*61b0*/  UIMAD.WIDE.U32 UR6, UR37, UR15, URZ ;  /* 0x0000000f250672a5 */ /* 0x000fe4000f8e00ff */
[----:B------:R-:W-:Y:S03]  /*61c0*/  @!UP0 UISETP.NE.AND UP1, UPT, UR14, 0x1, UPT ;  /* 0x000000010e00888c */ /* 0x000fe6000bf25270 */
[----:B------:R-:W-:Y:S01]  /*61d0*/  @!UP0 UMOV UR4, UR9 ;  /* 0x0000000900048c82 */ /* 0x000fe20008000000 */
[----:B---3--:R-:W-:Y:S02]  /*61e0*/  @!UP0 UISETP.NE.AND UP2, UPT, UR5, 0x1, UPT ;  /* 0x000000010500888c */ /* 0x008fe4000bf45270 */
[----:B------:R-:W-:Y:S01]  /*61f0*/  @!UP0 USHF.R.U32.HI UR4, URZ, UR13, UR4 ;  /* 0x0000000dff048299 */ /* 0x000fe20008011604 */
[----:B------:R-:W-:Y:S02]  /*6200*/  @!UP0 UMOV UR6, UR7 ;  /* 0x0000000700068c82 */ /* 0x000fe40008000000 */
[----:B----4-:R-:W-:Y:S02]  /*6210*/  @!UP0 USHF.R.U32.HI UR6, URZ, UR10, UR6 ;  /* 0x0000000aff068299 */ /* 0x010fe40008011606 */
[----:B------:R-:W-:Y:S02]  /*6220*/  @!UP0 USEL UR7, UR38, UR4, !UP2 ;  /* 0x0000000426078287 */ /* 0x000fe4000d000000 */
[----:B------:R-:W-:Y:S04]  /*6230*/  @!UP0 USEL UR6, UR37, UR6, !UP1 ;  /* 0x0000000625068287 */ /* 0x000fe8000c800000 */
[----:B------:R-:W-:Y:S02]  /*6240*/  @!UP0 UIADD3 UR4, UPT, UPT, -UR7, UR6, URZ ;  /* 0x0000000607048290 */ /* 0x000fe4000fffe1ff */
[----:B------:R-:W-:Y:S02]  /*6250*/  @!UP0 UIADD3 UR6, UPT, UPT, UR7, -UR6, URZ ;  /* 0x8000000607068290 */ /* 0x000fe4000fffe0ff */
[----:B------:R-:W-:Y:S02]  /*6260*/  @!UP0 UIMAD UR38, UR4, UR5, UR38 ;  /* 0x00000005042682a4 */ /* 0x000fe4000f8e0226 */
[----:B------:R-:W-:Y:S02]  /*6270*/  @!UP0 UIMAD UR37, UR6, UR14, UR37 ;  /* 0x0000000e062582a4 */ /* 0x000fe4000f8e0225 */
[----:B------:R-:W-:Y:S09]  /*6280*/  ULOP3.LUT UP0, URZ, UR62, 0x1b0, URZ, 0xc0, !UPT ;  /* 0x000001b03eff7892 */ /* 0x000ff2000f80c0ff */
[----:B------:R-:W-:Y:S05]  /*6290*/  BRA.U !UP0, `(.L_x_109) ;  /* 0x0000000108407547 */ /* 0x000fea000b800000 */
[----:B------:R-:W2:Y:S01]  /*62a0*/  LDCU.64 UR8, c[0x4][0x80] ;  /* 0x01001000ff0877ac */ /* 0x000ea20008000a00 */
[----:B------:R-:W-:Y:S01]  /*62b0*/  MOV R3, 0x0 ;  /* 0x0000000000037802 */ /* 0x000fe20000000f00 */
[----:B------:R-:W-:Y:S02]  /*62c0*/  HFMA2 R12, -RZ, RZ, 0, 5.9604644775390625e-08 ;  /* 0x00000001ff0c7431 */ /* 0x000fe400000001ff */
[----:B------:R-:W-:Y:S02]  /*62d0*/  IMAD.MOV.U32 R8, RZ, RZ, 0x70 ;  /* 0x00000070ff087424 */ /* 0x000fe400078e00ff */
[----:B------:R-:W-:Y:S01]  /*62e0*/  IMAD.MOV.U32 R13, RZ, RZ, RZ ;  /* 0x000000ffff0d7224 */ /* 0x000fe200078e00ff */
[----:B------:R-:W3:Y:S01]  /*62f0*/  LDCU.64 UR6, c[0x4][0x88] ;  /* 0x01001100ff0677ac */ /* 0x000ee20008000a00 */
[----:B------:R-:W4:Y:S01]  /*6300*/  LDC.64 R2, c[0x4][R3] ;  /* 0x0100000003027b82 */ /* 0x000f220000000a00 */
[----:B------:R-:W1:Y:S01]  /*6310*/  LDCU.64 UR4, c[0x4][0x8] ;  /* 0x01000100ff0477ac */ /* 0x000e620008000a00 */
[----:B--2---:R-:W-:Y:S01]  /*6320*/  MOV R5, UR9 ;  /* 0x0000000900057c02 */ /* 0x004fe20008000f00 */
[----:B------:R-:W-:Y:S01]  /*6330*/  IMAD.U32 R4, RZ, RZ, UR8 ;  /* 0x00000008ff047e24 */ /* 0x000fe2000f8e00ff */
[----:B---3--:R-:W-:Y:S01]  /*6340*/  MOV R7, UR7 ;  /* 0x0000000700077c02 */ /* 0x008fe20008000f00 */
[----:B------:R-:W-:Y:S01]  /*6350*/  IMAD.U32 R6, RZ, RZ, UR6 ;  /* 0x00000006ff067e24 */ /* 0x000fe2000f8e00ff */
[----:B-1----:R-:W-:Y:S01]  /*6360*/  MOV R11, UR5 ;  /* 0x00000005000b7c02 */ /* 0x002fe20008000f00 */
[----:B------:R-:W-:Y:S02]  /*6370*/  IMAD.U32 R10, RZ, RZ, UR4 ;  /* 0x00000004ff0a7e24 */ /* 0x000fe4000f8e00ff */
[----:B------:R-:W-:Y:S07]  /*6380*/  LEPC R20, `(.L_x_109) ;  /* 0x000000001014794e */ /* 0x000fee0000000000 */
[----:B----45:R-:W-:Y:S05]  /*6390*/  CALL.ABS.NOINC R2 ;  /* 0x0000000002007343 */ /* 0x030fea0003c00000 */
.L_x_109:
[----:B------:R-:W-:Y:S01]  /*63a0*/  LOP3.LUT P0, RZ, R177, 0x1b0, RZ, 0xc0, !PT ;  /* 0x000001b0b1ff7812 */ /* 0x000fe2000780c0ff */
[----:B------:R-:W-:Y:S11]  /*63b0*/  BSSY.RECONVERGENT B6, `(.L_x_110) ;  /* 0x0000013000067945 */ /* 0x000ff60003800200 */
[----:B------:R-:W-:Y:S01]  /*63c0*/  @!UPT UIADD3 URZ, UPT, UPT, URZ, URZ, URZ ;  /* 0x000000fffffff290 */ /* 0x000fe2000fffe0ff */
[----:B------:R-:W-:Y:S05]  /*63d0*/  @!P0 BRA `(.L_x_111) ;  /* 0x0000000000408947 */ /* 0x000fea0003800000 */
        /* <DEDUP_REMOVED lines=16> */
.L_x_111:
[----:B------:R-:W-:Y:S05]  /*64e0*/  BSYNC.RECONVERGENT B6 ;  /* 0x0000000000067941 */ /* 0x000fea0003800200 */
.L_x_110:
[----:B------:R-:W-:Y:S01]  /*64f0*/  R2UR UR4, R161 ;  /* 0x00000000a10472ca */ /* 0x000fe200000e0000 */
[----:B------:R-:W-:Y:S01]  /*6500*/  UISETP.NE.U32.AND UP0, UPT, UR60, URZ, UPT ;  /* 0x000000ff3c00728c */ /* 0x000fe2000bf05070 */
[----:B------:R-:W-:Y:S02]  /*6510*/  ISETP.NE.U32.AND P4, PT, R156, RZ, PT ;  /* 0x000000ff9c00720c */ /* 0x000fe40003f85070 */
[----:B------:R-:W-:Y:S01]  /*6520*/  ISETP.NE.U32.AND P2, PT, RZ, UR56, PT ;  /* 0x00000038ff007c0c */ /* 0x000fe2000bf45070 */
[----:B------:R-:W-:Y:S01]  /*6530*/  UISETP.NE.AND.EX UP1, UPT, UR61, URZ, UPT, UP0 ;  /* 0x000000ff3d00728c */ /* 0x000fe2000bf25300 */
[----:B------:R-:W-:Y:S01]  /*6540*/  ISETP.NE.AND.EX P4, PT, R157, RZ, PT, P4 ;  /* 0x000000ff9d00720c */ /* 0x000fe20003f85340 */
[----:B------:R-:W-:Y:S01]  /*6550*/  UPLOP3.LUT UP0, UPT, UPT, UPT, UPT, 0x40, 0x4 ;  /* 0x000000000004789c */ /* 0x000fe20003f0e870 */
[----:B------:R-:W-:Y:S05]  /*6560*/  ISETP.NE.AND.EX P2, PT, RZ, UR57, PT, P2 ;  /* 0x00000039ff007c0c */ /* 0x000fea000bf45320 */
[----:B------:R-:W-:Y:S06]  /*6570*/  UISETP.NE.AND UP2, UPT, UR4, URZ, UPT ;  /* 0x000000ff0400728c */ /* 0x000fec000bf45270 */
[----:B------:R-:W-:Y:S05]  /*6580*/  PLOP3.LUT P1, PT, PT, PT, UP2, 0x80, 0x8 ;  /* 0x000000000008781c */ /* 0x000fea0003f2f028 */
[----:B------:R-:W-:Y:S06]  /*6590*/  @UP2 UPLOP3.LUT UP0, UPT, UPT, UPT, UP1, 0x80, 0x8 ;  /* 0x000000000008289c */ /* 0x000fec0003f0f010 */
[----:B------:R-:W-:Y:S01]  /*65a0*/  PLOP3.LUT P0, PT, PT, PT, UP0, 0x80, 0x8 ;  /* 0x000000000008781c */ /* 0x000fe20003f0f008 */
[----:B------:R-:W-:Y:S01]  /*65b0*/  @!UPT UIADD3 URZ, UPT, UPT, URZ, URZ, URZ ;  /* 0x000000fffffff290 */ /* 0x000fe2000fffe0ff */
[----:B------:R-:W-:Y:S11]  /*65c0*/  BRA.U !UP1, `(.L_x_112) ;  /* 0x00000001093c7547 */ /* 0x000ff6000b800000 */
[----:B------:R-:W-:Y:S01]  /*65d0*/  UISETP.NE.U32.AND UP0, UPT, UR56, URZ, UPT ;  /* 0x000000ff3800728c */ /* 0x000fe2000bf05070 */
[----:B-1----:R-:W-:Y:S01]  /*65e0*/  HFMA2 R0, -RZ, RZ, 0, 5.9604644775390625e-08 ;  /* 0x00000001ff007431 */ /* 0x002fe200000001ff */
[----:B------:R-:W1:Y:S01]  /*65f0*/  LDCU.64 UR8, c[0x0][0x358] ;  /* 0x00006b00ff0877ac */ /* 0x000e620008000a00 */
[----:B------:R-:W-:Y:S01]  /*6600*/  IMAD.MOV.U32 R158, RZ, RZ, 0x1 ;  /* 0x00000001ff9e7424 */ /* 0x000fe200078e00ff */
[----:B------:R-:W-:Y:S06]  /*6610*/  UISETP.NE.AND.EX UP0, UPT, UR57, URZ, UPT, UP0 ;  /* 0x000000ff3900728c */ /* 0x000fec000bf05300 */
[----:B------:R-:W-:Y:S05]  /*6620*/  PLOP3.LUT P3, PT, PT, PT, UP0, 0x80, 0x8 ;  /* 0x000000000008781c */ /* 0x000fea0003f6f008 */
[----:B------:R-:W2:Y:S01]  /*6630*/  @UP0 LDCU.64 UR4, c[0x0][0x888] ;  /* 0x00011100ff0407ac */ /* 0x000ea20008000a00 */
[----:B------:R-:W-:Y:S07]  /*6640*/  @UP0 UIMAD UR6, UR36, UR60, URZ ;  /* 0x0000003c240602a4 */ /* 0x000fee000f8e02ff */
[----:B------:R-:W-:Y:S01]  /*6650*/  @!P3 PRMT R158, R0, 0x7610, R158 ;  /* 0x00007610009eb816 */ /* 0x000fe2000000009e */
[----:B--2---:R-:W-:Y:S06]  /*6660*/  @UP0 UIMAD.WIDE UR4, UR6, 0x4, UR4 ;  /* 0x00000004060408a5 */ /* 0x004fec000f8e0204 */
[----:B------:R-:W-:Y:S01]  /*6670*/  IMAD.U32 R2, RZ, RZ, UR4 ;  /* 0x00000004ff027e24 */ /* 0x000fe2000f8e00ff */
[----:B------:R-:W-:Y:S04]  /*6680*/  MOV R3, UR5 ;  /* 0x0000000500037c02 */ /* 0x000fe80008000f00 */
[----:B------:R-:W2:Y:S01]  /*6690*/  @!UP0 LDCU UR4, c[0x0][0x880] ;  /* 0x00011000ff0487ac */ /* 0x000ea20008000800 */
[----:B-1---5:R3:W5:Y:S02]  /*66a0*/  @P3 LDG.E R73, desc[UR8][R2.64] ;  /* 0x0000000802493981 */ /* 0x022764000c1e1900 */
[----:B--23--:R-:W-:Y:S02]  /*66b0*/  @!P3 IMAD.U32 R73, RZ, RZ, UR4 ;  /* 0x00000004ff49be24 */ /* 0x00cfe4000f8e00ff */
.L_x_112:
[----:B------:R-:W-:Y:S05]  /*66c0*/  @!P4 BRA `(.L_x_113) ;  /* 0x000000000024c947 */ /* 0x000fea0003800000 */
[----:B------:R-:W-:Y:S01]  /*66d0*/  ISETP.NE.U32.AND P3, PT, R138, RZ, PT ;  /* 0x000000ff8a00720c */ /* 0x000fe20003f65070 */
[----:B------:R-:W2:Y:S03]  /*66e0*/  LDCU.64 UR4, c[0x0][0x358] ;  /* 0x00006b00ff0477ac */ /* 0x000ea60008000a00 */
[----:B------:R-:W-:Y:S11]  /*66f0*/  ISETP.NE.AND.EX P3, PT, R139, RZ, PT, P3 ;  /* 0x000000ff8b00720c */ /* 0x000ff60003f65330 */
[----:B------:R-:W-:Y:S02]  /*6700*/  @!UPT UIADD3 URZ, UPT, UPT, URZ, URZ, URZ ;  /* 0x000000fffffff290 */ /* 0x000fe4000fffe0ff */
[----:B------:R-:W3:Y:S01]  /*6710*/  @P3 LDC.64 R2, c[0x0][0x8a8] ;  /* 0x00022a00ff023b82 */ /* 0x000ee20000000a00 */
[----:B-1----:R-:W-:Y:S04]  /*6720*/  @P3 IMAD R0, R156, UR36, RZ ;  /* 0x000000249c003c24 */ /* 0x002fe8000f8e02ff */
[----:B---3--:R-:W-:Y:S05]  /*6730*/  @P3 IMAD.WIDE R2, R0, 0x4, R2 ;  /* 0x0000000400023825 */ /* 0x008fea00078e0202 */
[----:B--2--5:R2:W5:Y:S02]  /*6740*/  @P3 LDG.E R70, desc[UR4][R2.64] ;  /* 0x0000000402463981 */ /* 0x024564000c1e1900 */
[----:B--2---:R-:W3:Y:S02]  /*6750*/  @!P3 LDC R70, c[0x0][0x8a0] ;  /* 0x00022800ff46bb82 */ /* 0x004ee40000000800 */
.L_x_113:
[----:B-----5:R-:W-:Y:S01]  /*6760*/  FSETP.NEU.AND P4, PT, R73, RZ, PT ;  /* 0x000000ff4900720b */ /* 0x020fe20003f8d000 */
[----:B------:R-:W-:Y:S01]  /*6770*/  BSSY B1, `(.L_x_114) ;  /* 0x0000047000017945 */ /* 0x000fe20003800000 */
[----:B------:R-:W-:Y:S01]  /*6780*/  SEL R7, RZ, 0xffffffff, P2 ;  /* 0xffffffffff077807 */ /* 0x000fe20001000000 */
[----:B------:R-:W-:Y:S01]  /*6790*/  IMAD.MOV.U32 R187, RZ, RZ, 0x1 ;  /* 0x00000001ffbb7424 */ /* 0x000fe200078e00ff */
[----:B------:R-:W-:Y:S01]  /*67a0*/  LOP3.LUT P3, RZ, R158, 0xff, RZ, 0xc0, !PT ;  /* 0x000000ff9eff7812 */ /* 0x000fe2000786c0ff */
[----:B------:R-:W-:Y:S01]  /*67b0*/  IMAD R71, R68, 0x80, R69 ;  /* 0x0000008044477824 */ /* 0x000fe200078e0245 */
[----:B-1----:R-:W-:Y:S02]  /*67c0*/  @P1 SEL R0, RZ, 0xffffffff, P4 ;  /* 0xffffffffff001807 */ /* 0x002fe40002000000 */
[----:B------:R-:W-:Y:S02]  /*67d0*/  CS2R R154, SRZ ;  /* 0x00000000009a7805 */ /* 0x000fe4000001ff00 */
[----:B------:R-:W-:Y:S02]  /*67e0*/  LEA R3, R166, UR44, 0x3 ;  /* 0x0000002ca6037c11 */ /* 0x000fe4000f8e18ff */
[----:B------:R-:W-:Y:S02]  /*67f0*/  CS2R R152, SRZ ;  /* 0x0000000000987805 */ /* 0x000fe4000001ff00 */
[----:B------:R-:W-:Y:S02]  /*6800*/  @P0 SEL R0, R7, R0, !P3 ;  /* 0x0000000007000207 */ /* 0x000fe40005800000 */
[----:B------:R-:W-:Y:S02]  /*6810*/  CS2R R150, SRZ ;  /* 0x0000000000967805 */ /* 0x000fe4000001ff00 */
[----:B------:R-:W-:Y:S02]  /*6820*/  LEA R186, R68, UR44, 0x3 ;  /* 0x0000002c44ba7c11 */ /* 0x000fe4000f8e18ff */
[----:B------:R-:W-:Y:S02]  /*6830*/  CS2R R148, SRZ ;  /* 0x0000000000947805 */ /* 0x000fe4000001ff00 */
[----:B------:R-:W-:Y:S02]  /*6840*/  @P1 LOP3.LUT R0, R0, 0x1, RZ, 0xc0, !PT ;  /* 0x0000000100001812 */ /* 0x000fe400078ec0ff */
[----:B------:R-:W-:Y:S02]  /*6850*/  CS2R R146, SRZ ;  /* 0x0000000000927805 */ /* 0x000fe4000001ff00 */
[----:B------:R-:W-:Y:S02]  /*6860*/  SHF.L.U32 R5, R168, 0x1f, RZ ;  /* 0x0000001fa8057819 */ /* 0x000fe400000006ff */
[----:B------:R-:W-:Y:S02]  /*6870*/  CS2R R144, SRZ ;  /* 0x0000000000907805 */ /* 0x000fe4000001ff00 */
[----:B------:R-:W-:Y:S02]  /*6880*/  ISETP.NE.U32.OR P6, PT, R0, 0x1, !P1 ;  /* 0x000000010000780c */ /* 0x000fe40004fc5470 */
[----:B------:R-:W-:Y:S02]  /*6890*/  CS2R R142, SRZ ;  /* 0x00000000008e7805 */ /* 0x000fe4000001ff00 */
[----:B------:R-:W-:Y:S02]  /*68a0*/  PLOP3.LUT P2, PT, PT, PT, UP1, 0x80, 0x8 ;  /* 0x000000000008781c */ /* 0x000fe40003f4f018 */
[----:B------:R-:W-:Y:S02]  /*68b0*/  CS2R R140, SRZ ;  /* 0x00000000008c7805 */ /* 0x000fe4000001ff00 */
[----:B------:R-:W-:Y:S02]  /*68c0*/  SEL R0, RZ, 0xffffffff, P4 ;  /* 0xffffffffff007807 */ /* 0x000fe40002000000 */
[----:B------:R-:W-:Y:S03]  /*68d0*/  P2R R172, PR, RZ, 0x40 ;  /* 0x00000040ffac7803 */ /* 0x000fe60000000000 */
[----:B------:R-:W-:Y:S04]  /*68e0*/  @P6 SHF.L.U32 R2, R165, 0x1f, RZ ;  /* 0x0000001fa5026819 */ /* 0x000fe800000006ff */
[----:B------:R-:W-:Y:S01]  /*68f0*/  @P2 SEL R0, R7, R0, !P3 ;  /* 0x0000000007002207 */ /* 0x000fe20005800000 */
[----:B------:R-:W1:Y:S03]  /*6900*/  @P6 SYNCS.PHASECHK.TRANS64.TRYWAIT P1, [R3+URZ+0x180], R2 ;  /* 0x00018002030065a7 */ /* 0x000e6600080211ff */
[----:B------:R-:W-:Y:S04]  /*6910*/  LOP3.LUT R0, R0, 0x1, RZ, 0xc0, !PT ;  /* 0x0000000100007812 */ /* 0x000fe800078ec0ff */
[----:B------:R-:W-:Y:S04]  /*6920*/  ISETP.NE.U32.AND P5, PT, R0, 0x1, PT ;  /* 0x000000010000780c */ /* 0x000fe80003fa5070 */
[----:B------:R-:W-:Y:S01]  /*6930*/  P2R R192, PR, RZ, 0x20 ;  /* 0x00000020ffc07803 */ /* 0x000fe20000000000 */
[----:B------:R2:W4:Y:S01]  /*6940*/  SYNCS.PHASECHK.TRANS64.TRYWAIT P0, [R186+URZ+0x1d0], R5 ;  /* 0x0001d005ba0075a7 */ /* 0x00052200080011ff */
[----:B-1----:R-:W-:Y:S01]  /*6950*/  @P6 SEL R187, RZ, 0x1, !P1 ;  /* 0x00000001ffbb6807 */ /* 0x002fe20004800000 */
[----:B--2---:R-:W-:Y:S06]  /*6960*/  @!P6 BRA `(.L_x_115) ;  /* 0x00000000009ce947 */ /* 0x004fec0003800000 */
[----:B------:R-:W-:Y:S01]  /*6970*/  @P5 IMAD R7, R166, 0x2000, R171 ;  /* 0x00002000a6075824 */ /* 0x000fe200078e02ab */
[----:B------:R-:W-:Y:S01]  /*6980*/  ISETP.NE.AND P1, PT, R187, RZ, PT ;  /* 0x000000ffbb00720c */ /* 0x000fe20003f25270 */
[----:B------:R-:W-:Y:S01]  /*6990*/  BSSY B0, `(.L_x_116) ;  /* 0x0000010000007945 */ /* 0x000fe20003800000 */
[----:B------:R-:W-:Y:S01]  /*69a0*/  CS2R R142, SRZ ;  /* 0x00000000008e7805 */ /* 0x000fe2000001ff00 */
[--C-:B------:R-:W-:Y:S01]  /*69b0*/  @P5 IMAD R6, R176, -0x10, R7.reuse ;  /* 0xfffffff0b0065824 */ /* 0x100fe200078e0207 */
[----:B------:R-:W-:Y:S01]  /*69c0*/  CS2R R140, SRZ ;  /* 0x00000000008c7805 */ /* 0x000fe2000001ff00 */
[----:B------:R-:W-:Y:S01]  /*69d0*/  @P5 IMAD R4, R170, -0x10, R7 ;  /* 0xfffffff0aa045824 */ /* 0x000fe200078e0207 */
[----:B------:R-:W-:Y:S01]  /*69e0*/  CS2R R150, SRZ ;  /* 0x0000000000967805 */ /* 0x000fe2000001ff00 */
[----:B------:R-:W-:Y:S01]  /*69f0*/  @P5 IMAD R2, R169, 0x10, R6 ;  /* 0x00000010a9025824 */ /* 0x000fe200078e0206 */
[----:B------:R-:W-:Y:S02]  /*6a00*/  CS2R R148, SRZ ;  /* 0x0000000000947805 */ /* 0x000fe4000001ff00 */
[----:B------:R-:W-:Y:S02]  /*6a10*/  CS2R R146, SRZ ;  /* 0x0000000000927805 */ /* 0x000fe4000001ff00 */
[----:B------:R-:W-:Y:S02]  /*6a20*/  CS2R R144, SRZ ;  /* 0x0000000000907805 */ /* 0x000fe4000001ff00 */
[----:B------:R-:W-:Y:S02]  /*6a30*/  CS2R R154, SRZ ;  /* 0x00000000009a7805 */ /* 0x000fe4000001ff00 */
[----:B------:R-:W-:Y:S01]  /*6a40*/  CS2R R152, SRZ ;  /* 0x0000000000987805 */ /* 0x000fe2000001ff00 */
[----:B------:R-:W-:Y:S06]  /*6a50*/  @P1 BRA `(.L_x_117) ;  /* 0x00000000000c1947 */ /* 0x000fec0003800000 */
[----:B------:R-:W-:Y:S04]  /*6a60*/  SHF.L.U32 R0, R165, 0x1f, RZ ;  /* 0x0000001fa5007819 */ /* 0x000fe800000006ff */
[----:B------:R-:W1:Y:S02]  /*6a70*/  SYNCS.PHASECHK.TRANS64.TRYWAIT P1, [R3+URZ+0x180], R0 ;  /* 0x00018000030075a7 */ /* 0x000e6400080211ff */
[----:B-1----:R-:W-:Y:S05]  /*6a80*/  @!P1 BRA `(.L_x_118) ;  /* 0x0000003c00089947 */ /* 0x002fea0003800000 */
.L_x_117:
[----:B------:R-:W-:Y:S05]  /*6a90*/  BSYNC B0 ;  /* 0x0000000000007941 */ /* 0x000fea0003800000 */
.L_x_116:
[----:B------:R-:W-:Y:S01]  /*6aa0*/  ISETP.NE.AND P1, PT, R192, RZ, PT ;  /* 0x000000ffc000720c */ /* 0x000fe20003f25270 */
[----:B-1----:R-:W-:Y:S02]  /*6ab0*/  VIADD R3, R3, 0x190 ;  /* 0x0000019003037836 */ /* 0x002fe40000000000 */
[----:B------:R-:W-:Y:S02]  /*6ac0*/  IMAD.U32 R0, RZ, RZ, UR45 ;  /* 0x0000002dff007e24 */ /* 0x000fe4000f8e00ff */
[----:B------:R-:W-:Y:S03]  /*6ad0*/  VIADD R166, R166, 0x1 ;  /* 0x00000001a6a67836 */ /* 0x000fe60000000000 */
[----:B------:R-:W-:Y:S05]  /*6ae0*/  PRMT R0, R0, 0x654, R3 ;  /* 0x0000065400007816 */ /* 0x000fea0000000003 */
[----:B------:R1:W2:Y:S04]  /*6af0*/  @P1 LDS.128 R140, [R7] ;  /* 0x00000000078c1984 */ /* 0x0002a80000000c00 */
[----:B------:R1:W1:Y:S04]  /*6b00*/  @P1 LDS.128 R148, [R4+0x20] ;  /* 0x0000200004941984 */ /* 0x0002680000000c00 */
[----:B------:R1:W1:Y:S04]  /*6b10*/  @P1 LDS.128 R144, [R6+0x10] ;  /* 0x0000100006901984 */ /* 0x0002680000000c00 */
[----:B------:R1:W1:Y:S01]  /*6b20*/  @P1 LDS.128 R152, [R2+0x10] ;  /* 0x0000100002981984 */ /* 0x0002620000000c00 */
[C---:B------:R-:W-:Y:S01]  /*6b30*/  ISETP.NE.AND P1, PT, R166.reuse, 0x2, PT ;  /* 0x00000002a600780c */ /* 0x040fe20003f25270 */
[----:B------:R-:W-:Y:S01]  /*6b40*/  @!PT LDS RZ, [RZ] ;  /* 0x00000000fffff984 */ /* 0x000fe20000000800 */
[----:B------:R-:W-:Y:S01]  /*6b50*/  @!PT LDS RZ, [RZ] ;  /* 0x00000000fffff984 */ /* 0x000fe20000000800 */
[----:B------:R-:W-:Y:S01]  /*6b60*/  @!PT LDS RZ, [RZ] ;  /* 0x00000000fffff984 */ /* 0x000fe20000000800 */
[----:B------:R-:W-:Y:S01]  /*6b70*/  @!PT LDS RZ, [RZ] ;  /* 0x00000000fffff984 */ /* 0x000fe20000000800 */
[----:B------:R5:W-:Y:S06]  /*6b80*/  MEMBAR.ALL.CTA ;  /* 0x0000000000007992 */ /* 0x000bec0000008000 */
[----:B-----5:R-:W5:Y:S01]  /*6b90*/  FENCE.VIEW.ASYNC.S ;  /* 0x00000000000073c6 */ /* 0x020f620000000000 */
[----:B------:R-:W-:Y:S01]  /*6ba0*/  SEL R166, R166, RZ, P1 ;  /* 0x000000ffa6a67207 */ /* 0x000fe20000800000 */
[----:B-----5:R5:W-:Y:S02]  /*6bb0*/  SYNCS.ARRIVE.TRANS64.RED.A1T0 RZ, [R0+URZ], RZ ;  /* 0x000000ff00ff79a7 */ /* 0x020be400081004ff */
[----:B-----5:R-:W-:Y:S04]  /*6bc0*/  SEL R0, RZ, 0x1, P1 ;  /* 0x00000001ff007807 */ /* 0x020fe80000800000 */
[----:B--2---:R-:W-:Y:S02]  /*6bd0*/  LOP3.LUT R165, R165, R0, RZ, 0x3c, !PT ;  /* 0x00000000a5a57212 */ /* 0x004fe400078e3cff */
.L_x_115:
[----:B------:R-:W-:Y:S05]  /*6be0*/  BSYNC B1 ;  /* 0x0000000000017941 */ /* 0x000fea0003800000 */
.L_x_114:
[----:B------:R-:W-:Y:S04]  /*6bf0*/  SHF.R.U32.HI R0, RZ, 0x15, R71 ;  /* 0x00000015ff007819 */ /* 0x000fe80000011647 */
[----:B------:R-:W-:Y:S01]  /*6c00*/  LOP3.LUT P1, RZ, R0, 0x3, R159, 0x48, !PT ;  /* 0x0000000300ff7812 */ /* 0x000fe2000782489f */
[----:B------:R-:W-:Y:S01]  /*6c10*/  @!UPT UIADD3 URZ, UPT, UPT, URZ, URZ, URZ ;  /* 0x000000fffffff290 */ /* 0x000fe2000fffe0ff */
[----:B----4-:R-:W-:Y:S11]  /*6c20*/  @P0 BRA `(.L_x_119) ;  /* 0x0000000000080947 */ /* 0x010ff60003800000 */
[----:B------:R-:W2:Y:S02]  /*6c30*/  SYNCS.PHASECHK.TRANS64.TRYWAIT P0, [R186+URZ+0x1d0], R5 ;  /* 0x0001d005ba0075a7 */ /* 0x000ea400080011ff */
[----:B--2---:R-:W-:Y:S05]  /*6c40*/  @!P0 BRA `(.L_x_120) ;  /* 0x0000003800ac8947 */ /* 0x004fea0003800000 */
.L_x_119:
[----:B------:R-:W-:Y:S04]  /*6c50*/  BSSY.RECONVERGENT B6, `(.L_x_121) ;  /* 0x0000012000067945 */ /* 0x000fe80003800200 */
[----:B------:R-:W-:Y:S05]  /*6c60*/  @!P1 BRA `(.L_x_122) ;  /* 0x0000000000409947 */ /* 0x000fea0003800000 */
[----:B------:R-:W2:Y:S01]  /*6c70*/  LDCU.64 UR8, c[0x4][0x70] ;  /* 0x01000e00ff0877ac */ /* 0x000ea20008000a00 */
[----:B------:R-:W-:Y:S01]  /*6c80*/  MOV R3, 0x0 ;  /* 0x0000000000037802 */ /* 0x000fe20000000f00 */
[----:B------:R-:W-:Y:S02]  /*6c90*/  HFMA2 R12, -RZ, RZ, 0, 5.9604644775390625e-08 ;  /* 0x00000001ff0c7431 */ /* 0x000fe400000001ff */
[----:B------:R-:W-:Y:S02]  /*6ca0*/  IMAD.MOV.U32 R8, RZ, RZ, 0x192 ;  /* 0x00000192ff087424 */ /* 0x000fe400078e00ff */
[----:B------:R-:W-:Y:S01]  /*6cb0*/  IMAD.MOV.U32 R13, RZ, RZ, RZ ;  /* 0x000000ffff0d7224 */ /* 0x000fe200078e00ff */
[----:B------:R-:W4:Y:S01]  /*6cc0*/  LDCU.64 UR6, c[0x4][0x78] ;  /* 0x01000f00ff0677ac */ /* 0x000f220008000a00 */
[----:B-1----:R-:W1:Y:S01]  /*6cd0*/  LDC.64 R2, c[0x4][R3] ;  /* 0x0100000003027b82 */ /* 0x002e620000000a00 */
[----:B------:R-:W5:Y:S01]  /*6ce0*/  LDCU.64 UR4, c[0x4][0x10] ;  /* 0x01000200ff0477ac */ /* 0x000f620008000a00 */
[----:B--2---:R-:W-:Y:S01]  /*6cf0*/  MOV R5, UR9 ;  /* 0x0000000900057c02 */ /* 0x004fe20008000f00 */
[----:B------:R-:W-:Y:S01]  /*6d00*/  IMAD.U32 R4, RZ, RZ, UR8 ;  /* 0x00000008ff047e24 */ /* 0x000fe2000f8e00ff */
[----:B----4-:R-:W-:Y:S01]  /*6d10*/  MOV R7, UR7 ;  /* 0x0000000700077c02 */ /* 0x010fe20008000f00 */
[----:B------:R-:W-:Y:S01]  /*6d20*/  IMAD.U32 R6, RZ, RZ, UR6 ;  /* 0x00000006ff067e24 */ /* 0x000fe2000f8e00ff */
[----:B-----5:R-:W-:Y:S01]  /*6d30*/  MOV R11, UR5 ;  /* 0x00000005000b7c02 */ /* 0x020fe20008000f00 */
[----:B------:R-:W-:Y:S02]  /*6d40*/  IMAD.U32 R10, RZ, RZ, UR4 ;  /* 0x00000004ff0a7e24 */ /* 0x000fe4000f8e00ff */
[----:B------:R-:W-:Y:S07]  /*6d50*/  LEPC R20, `(.L_x_122) ;  /* 0x000000001014794e */ /* 0x000fee0000000000 */
[----:B-1-3--:R-:W-:Y:S05]  /*6d60*/  CALL.ABS.NOINC R2 ;  /* 0x0000000002007343 */ /* 0x00afea0003c00000 */
.L_x_122:
[----:B------:R-:W-:Y:S05]  /*6d70*/  BSYNC.RECONVERGENT B6 ;  /* 0x0000000000067941 */ /* 0x000fea0003800200 */
.L_x_121:
[-C--:B------:R-:W-:Y:S01]  /*6d80*/  F2FP.F16.E4M3.UNPACK_B R74, R140.reuse ;  /* 0x0000008cff4a723e */ /* 0x080fe200020006ff */
[----:B------:R-:W-:Y:S05]  /*6d90*/  WARPSYNC.ALL ;  /* 0x0000000000007948 */ /* 0x000fea0003800000 */
[----:B------:R-:W-:Y:S01]  /*6da0*/  R2UR UR4, R71 ;  /* 0x00000000470472ca */ /* 0x000fe200000e0000 */
[--C-:B------:R-:W-:Y:S01]  /*6db0*/  HADD2.F32 R72, -RZ, R74.reuse.H0_H0 ;  /* 0x2000004aff487230 */ /* 0x100fe20000004100 */
[----:B------:R-:W-:Y:S01]  /*6dc0*/  F2FP.F16.E4M3.UNPACK_B R76, R140.H1 ;  /* 0x0000008cff4c723e */ /* 0x000fe200030006ff */
[----:B------:R-:W-:Y:S01]  /*6dd0*/  HADD2.F32 R75, -RZ, R74.H1_H1 ;  /* 0x3000004aff4b7230 */ /* 0x000fe20000004100 */
[-C--:B------:R-:W-:Y:S01]  /*6de0*/  F2FP.F16.E4M3.UNPACK_B R78, R141.reuse ;  /* 0x0000008dff4e723e */ /* 0x080fe200020006ff */
[----:B------:R-:W-:Y:S01]  /*6df0*/  BSSY.RECONVERGENT B0, `(.L_x_123) ;  /* 0x000011d000007945 */ /* 0x000fe20003800200 */
[----:B------:R-:W-:Y:S01]  /*6e00*/  F2FP.F16.E4M3.UNPACK_B R80, R141.H1 ;  /* 0x0000008dff50723e */ /* 0x000fe200030006ff */
[----:B------:R-:W-:Y:S01]  /*6e10*/  HADD2.F32 R74, -RZ, R76.H0_H0 ;  /* 0x2000004cff4a7230 */ /* 0x000fe20000004100 */
[-C--:B------:R-:W-:Y:S01]  /*6e20*/  F2FP.F16.E4M3.UNPACK_B R82, R142.reuse ;  /* 0x0000008eff52723e */ /* 0x080fe200020006ff */
[--C-:B------:R-:W-:Y:S01]  /*6e30*/  HADD2.F32 R77, -RZ, R78.reuse.H0_H0 ;  /* 0x2000004eff4d7230 */ /* 0x100fe20000004100 */
[----:B------:R-:W-:Y:S01]  /*6e40*/  F2FP.F16.E4M3.UNPACK_B R84, R142.H1 ;  /* 0x0000008eff54723e */ /* 0x000fe200030006ff */
[----:B------:R-:W-:Y:S01]  /*6e50*/  HADD2.F32 R78, -RZ, R78.H1_H1 ;  /* 0x3000004eff4e7230 */ /* 0x000fe20000004100 */
[-C--:B------:R-:W-:Y:S01]  /*6e60*/  F2FP.F16.E4M3.UNPACK_B R86, R143.reuse ;  /* 0x0000008fff56723e */ /* 0x080fe200020006ff */
[----:B-12---:R-:W3:Y:S01]  /*6e70*/  LDTM.x64 R4, tmem[UR4] ;  /* 0x00000004000479ee */ /* 0x006ee20008340000 */
[----:B------:R-:W-:Y:S01]  /*6e80*/  F2FP.F16.E4M3.UNPACK_B R88, R143.H1 ;  /* 0x0000008fff58723e */ /* 0x000fe200030006ff */
[----:B------:R-:W-:Y:S01]  /*6e90*/  HADD2.F32 R76, -RZ, R76.H1_H1 ;  /* 0x3000004cff4c7230 */ /* 0x000fe20000004100 */
[-C--:B------:R-:W-:Y:S01]  /*6ea0*/  F2FP.F16.E4M3.UNPACK_B R90, R144.reuse ;  /* 0x00000090ff5a723e */ /* 0x080fe200020006ff */
[----:B------:R-:W-:Y:S01]  /*6eb0*/  HADD2.F32 R79, -RZ, R80.H0_H0 ;  /* 0x20000050ff4f7230 */ /* 0x000fe20000004100 */
[----:B------:R-:W-:Y:S01]  /*6ec0*/  F2FP.F16.E4M3.UNPACK_B R92, R144.H1 ;  /* 0x00000090ff5c723e */ /* 0x000fe200030006ff */
[--C-:B------:R-:W-:Y:S01]  /*6ed0*/  HADD2.F32 R81, -RZ, R82.reuse.H0_H0 ;  /* 0x20000052ff517230 */ /* 0x100fe20000004100 */
[----:B------:R-:W-:Y:S01]  /*6ee0*/  ISETP.NE.AND P6, PT, R172, RZ, PT ;  /* 0x000000ffac00720c */ /* 0x000fe20003fc5270 */
[----:B------:R-:W-:Y:S01]  /*6ef0*/  HADD2.F32 R82, -RZ, R82.H1_H1 ;  /* 0x30000052ff527230 */ /* 0x000fe20000004100 */
[----:B------:R-:W-:Y:S01]  /*6f00*/  SHF.L.U32 R194, R164, 0x4, RZ ;  /* 0x00000004a4c27819 */ /* 0x000fe200000006ff */
[--C-:B------:R-:W-:Y:S01]  /*6f10*/  HADD2.F32 R85, -RZ, R86.reuse.H0_H0 ;  /* 0x20000056ff557230 */ /* 0x100fe20000004100 */
[----:B------:R-:W-:Y:S01]  /*6f20*/  SHF.L.U32 R202, R163, 0x4, RZ ;  /* 0x00000004a3ca7819 */ /* 0x000fe200000006ff */
[----:B------:R-:W-:Y:S01]  /*6f30*/  HADD2.F32 R86, -RZ, R86.H1_H1 ;  /* 0x30000056ff567230 */ /* 0x000fe20000004100 */
[C---:B------:R-:W-:Y:S01]  /*6f40*/  IADD3 R179, PT, PT, R171.reuse, R194, RZ ;  /* 0x000000c2abb37210 */ /* 0x040fe20007ffe0ff */
[--C-:B------:R-:W-:Y:S01]  /*6f50*/  HADD2.F32 R89, -RZ, R90.reuse.H0_H0 ;  /* 0x2000005aff597230 */ /* 0x100fe20000004100 */
[----:B------:R-:W-:Y:S01]  /*6f60*/  IADD3 R185, PT, PT, R171, R202, RZ ;  /* 0x000000caabb97210 */ /* 0x000fe20007ffe0ff */
[----:B------:R-:W-:Y:S01]  /*6f70*/  HADD2.F32 R90, -RZ, R90.H1_H1 ;  /* 0x3000005aff5a7230 */ /* 0x000fe20000004100 */
[----:B------:R-:W-:Y:S01]  /*6f80*/  SHF.L.U32 R200, R169, 0x4, RZ ;  /* 0x00000004a9c87819 */ /* 0x000fe200000006ff */
[----:B------:R-:W-:Y:S01]  /*6f90*/  HADD2.F32 R80, -RZ, R80.H1_H1 ;  /* 0x30000050ff507230 */ /* 0x000fe20000004100 */
[----:B------:R-:W-:Y:S01]  /*6fa0*/  F2FP.F16.E4M3.UNPACK_B R94, R145 ;  /* 0x00000091ff5e723e */ /* 0x000fe200020006ff */
[--C-:B------:R-:W-:Y:S01]  /*6fb0*/  HADD2.F32 R83, -RZ, R84.reuse.H0_H0 ;  /* 0x20000054ff537230 */ /* 0x100fe20000004100 */
[----:B------:R-:W-:Y:S01]  /*6fc0*/  IADD3 R184, PT, PT, R200, R179, RZ ;  /* 0x000000b3c8b87210 */ /* 0x000fe20007ffe0ff */
[----:B------:R-:W-:Y:S01]  /*6fd0*/  HADD2.F32 R84, -RZ, R84.H1_H1 ;  /* 0x30000054ff547230 */ /* 0x000fe20000004100 */
[----:B------:R-:W-:Y:S01]  /*6fe0*/  F2FP.F16.E4M3.UNPACK_B R98, R146 ;  /* 0x00000092ff62723e */ /* 0x000fe200020006ff */
[C---:B---3--:R-:W-:Y:S01]  /*6ff0*/  FMUL R0, R70.reuse, R4 ;  /* 0x0000000446007220 */ /* 0x048fe20000400000 */
[C---:B------:R-:W-:Y:S01]  /*7000*/  FMUL R2, R70.reuse, R5 ;  /* 0x0000000546027220 */ /* 0x040fe20000400000 */
[C---:B------:R-:W-:Y:S01]  /*7010*/  FMUL R4, R70.reuse, R8 ;  /* 0x0000000846047220 */ /* 0x040fe20000400000 */
[C---:B------:R-:W-:Y:S01]  /*7020*/  FMUL R5, R70.reuse, R9 ;  /* 0x0000000946057220 */ /* 0x040fe20000400000 */
[C---:B------:R-:W-:Y:S01]  /*7030*/  FFMA R0, R73.reuse, R72, R0 ;  /* 0x0000004849007223 */ /* 0x040fe20000000000 */
[C---:B------:R-:W-:Y:S01]  /*7040*/  FFMA R2, R73.reuse, R75, R2 ;  /* 0x0000004b49027223 */ /* 0x040fe20000000002 */
[C---:B------:R-:W-:Y:S01]  /*7050*/  FMUL R8, R70.reuse, R12 ;  /* 0x0000000c46087220 */ /* 0x040fe20000400000 */
[C---:B------:R-:W-:Y:S01]  /*7060*/  FMUL R9, R70.reuse, R13 ;  /* 0x0000000d46097220 */ /* 0x040fe20000400000 */
[C---:B------:R-:W-:Y:S01]  /*7070*/  FMUL R12, R70.reuse, R16 ;  /* 0x00000010460c7220 */ /* 0x040fe20000400000 */
[C---:B------:R-:W-:Y:S01]  /*7080*/  FMUL R13, R70.reuse, R17 ;  /* 0x00000011460d7220 */ /* 0x040fe20000400000 */
[C---:B------:R-:W-:Y:S01]  /*7090*/  FMUL R16, R70.reuse, R20 ;  /* 0x0000001446107220 */ /* 0x040fe20000400000 */
[C---:B------:R-:W-:Y:S01]  /*70a0*/  FMUL R17, R70.reuse, R21 ;  /* 0x0000001546117220 */ /* 0x040fe20000400000 */
[--C-:B------:R-:W-:Y:S02]  /*70b0*/  HADD2.F32 R93, -RZ, R94.reuse.H0_H0 ;  /* 0x2000005eff5d7230 */ /* 0x100fe40000004100 */
[C---:B------:R-:W-:Y:S01]  /*70c0*/  FMUL R20, R70.reuse, R24 ;  /* 0x0000001846147220 */ /* 0x040fe20000400000 */
[----:B------:R-:W-:Y:S02]  /*70d0*/  HADD2.F32 R94, -RZ, R94.H1_H1 ;  /* 0x3000005eff5e7230 */ /* 0x000fe40000004100 */
[C---:B------:R-:W-:Y:S01]  /*70e0*/  FMUL R21, R70.reuse, R25 ;  /* 0x0000001946157220 */ /* 0x040fe20000400000 */
[--C-:B------:R-:W-:Y:S02]  /*70f0*/  HADD2.F32 R97, -RZ, R98.reuse.H0_H0 ;  /* 0x20000062ff617230 */ /* 0x100fe40000004100 */
[C---:B------:R-:W-:Y:S01]  /*7100*/  FMUL R24, R70.reuse, R28 ;  /* 0x0000001c46187220 */ /* 0x040fe20000400000 */
[----:B------:R-:W-:Y:S02]  /*7110*/  HADD2.F32 R98, -RZ, R98.H1_H1 ;  /* 0x30000062ff627230 */ /* 0x000fe40000004100 */
[C---:B------:R-:W-:Y:S01]  /*7120*/  FMUL R25, R70.reuse, R29 ;  /* 0x0000001d46197220 */ /* 0x040fe20000400000 */
[C---:B------:R-:W-:Y:S01]  /*7130*/  FMUL R28, R70.reuse, R32 ;  /* 0x00000020461c7220 */ /* 0x040fe20000400000 */
[C---:B------:R-:W-:Y:S01]  /*7140*/  FMUL R29, R70.reuse, R33 ;  /* 0x00000021461d7220 */ /* 0x040fe20000400000 */
[C---:B------:R-:W-:Y:S01]  /*7150*/  FMUL R32, R70.reuse, R36 ;  /* 0x0000002446207220 */ /* 0x040fe20000400000 */
[----:B------:R-:W-:Y:S01]  /*7160*/  F2FP.F16.E4M3.UNPACK_B R96, R145.H1 ;  /* 0x00000091ff60723e */ /* 0x000fe200030006ff */
[C---:B------:R-:W-:Y:S01]  /*7170*/  FMUL R33, R70.reuse, R37 ;  /* 0x0000002546217220 */ /* 0x040fe20000400000 */
[C---:B------:R-:W-:Y:S01]  /*7180*/  FMUL R36, R70.reuse, R40 ;  /* 0x0000002846247220 */ /* 0x040fe20000400000 */
[----:B------:R-:W-:Y:S01]  /*7190*/  F2FP.F16.E4M3.UNPACK_B R100, R146.H1 ;  /* 0x00000092ff64723e */ /* 0x000fe200030006ff */
[C---:B------:R-:W-:Y:S01]  /*71a0*/  FMUL R37, R70.reuse, R41 ;  /* 0x0000002946257220 */ /* 0x040fe20000400000 */
[C---:B------:R-:W-:Y:S01]  /*71b0*/  FMUL R40, R70.reuse, R44 ;  /* 0x0000002c46287220 */ /* 0x040fe20000400000 */
[----:B------:R-:W-:Y:S01]  /*71c0*/  F2FP.F16.E4M3.UNPACK_B R102, R147 ;  /* 0x00000093ff66723e */ /* 0x000fe200020006ff */
[C---:B------:R-:W-:Y:S01]  /*71d0*/  FMUL R41, R70.reuse, R45 ;  /* 0x0000002d46297220 */ /* 0x040fe20000400000 */
[C---:B------:R-:W-:Y:S01]  /*71e0*/  FMUL R44, R70.reuse, R48 ;  /* 0x00000030462c7220 */ /* 0x040fe20000400000 */
[----:B------:R-:W-:Y:S01]  /*71f0*/  F2FP.F16.E4M3.UNPACK_B R104, R147.H1 ;  /* 0x00000093ff68723e */ /* 0x000fe200030006ff */
[C---:B------:R-:W-:Y:S01]  /*7200*/  FMUL R45, R70.reuse, R49 ;  /* 0x00000031462d7220 */ /* 0x040fe20000400000 */
[--C-:B------:R-:W-:Y:S02]  /*7210*/  HADD2.F32 R101, -RZ, R102.reuse.H0_H0 ;  /* 0x20000066ff657230 */ /* 0x100fe40000004100 */
[C---:B------:R-:W-:Y:S01]  /*7220*/  FMUL R48, R70.reuse, R52 ;  /* 0x0000003446307220 */ /* 0x040fe20000400000 */
[----:B------:R-:W-:Y:S01]  /*7230*/  F2FP.F16.E4M3.UNPACK_B R106, R148 ;  /* 0x00000094ff6a723e */ /* 0x000fe200020006ff */
[----:B------:R-:W-:Y:S02]  /*7240*/  HADD2.F32 R102, -RZ, R102.H1_H1 ;  /* 0x30000066ff667230 */ /* 0x000fe40000004100 */
[C---:B------:R-:W-:Y:S01]  /*7250*/  FMUL R49, R70.reuse, R53 ;  /* 0x0000003546317220 */ /* 0x040fe20000400000 */
[C---:B------:R-:W-:Y:S01]  /*7260*/  FMUL R52, R70.reuse, R56 ;  /* 0x0000003846347220 */ /* 0x040fe20000400000 */
[----:B------:R-:W-:Y:S01]  /*7270*/  F2FP.F16.E4M3.UNPACK_B R108, R148.H1 ;  /* 0x00000094ff6c723e */ /* 0x000fe200030006ff */
[--C-:B------:R-:W-:Y:S02]  /*7280*/  HADD2.F32 R105, -RZ, R106.reuse.H0_H0 ;  /* 0x2000006aff697230 */ /* 0x100fe40000004100 */
[C---:B------:R-:W-:Y:S01]  /*7290*/  FMUL R53, R70.reuse, R57 ;  /* 0x0000003946357220 */ /* 0x040fe20000400000 */
[----:B------:R-:W-:Y:S02]  /*72a0*/  HADD2.F32 R106, -RZ, R106.H1_H1 ;  /* 0x3000006aff6a7230 */ /* 0x000fe40000004100 */
        /* <DEDUP_REMOVED lines=11> */
[C---:B------:R-:W-:Y:S01]  /*7360*/  FFMA R3, R73.reuse, R74, R3 ;  /* 0x0000004a49037223 */ /* 0x040fe20000000003 */
[----:B------:R-:W-:Y:S01]  /*7370*/  F2FP.F16.E4M3.UNPACK_B R116, R150.H1 ;  /* 0x00000096ff74723e */ /* 0x000fe200030006ff */
[--C-:B------:R-:W-:Y:S02]  /*7380*/  HADD2.F32 R113, -RZ, R114.reuse.H0_H0 ;  /* 0x20000072ff717230 */ /* 0x100fe40000004100 */
[C---:B------:R-:W-:Y:S01]  /*7390*/  FFMA R7, R73.reuse, R76, R7 ;  /* 0x0000004c49077223 */ /* 0x040fe20000000007 */
[C---:B------:R-:W-:Y:S01]  /*73a0*/  FFMA R4, R73.reuse, R77, R4 ;  /* 0x0000004d49047223 */ /* 0x040fe20000000004 */
[----:B------:R-:W-:Y:S01]  /*73b0*/  F2FP.F16.E4M3.UNPACK_B R118, R151 ;  /* 0x00000097ff76723e */ /* 0x000fe200020006ff */
[----:B------:R-:W-:Y:S01]  /*73c0*/  FFMA R5, R73, R78, R5 ;  /* 0x0000004e49057223 */ /* 0x000fe20000000005 */
[----:B------:R-:W-:Y:S01]  /*73d0*/  HADD2.F32 R114, -RZ, R114.H1_H1 ;  /* 0x30000072ff727230 */ /* 0x000fe20000004100 */
[----:B------:R-:W-:Y:S01]  /*73e0*/  F2FP.SATFINITE.E4M3.F32.PACK_AB_MERGE_C R173, R7, R3, RZ ;  /* 0x0000000307ad723e */ /* 0x000fe200048070ff */
[C---:B------:R-:W-:Y:S01]  /*73f0*/  FMUL R6, R70.reuse, R10 ;  /* 0x0000000a46067220 */ /* 0x040fe20000400000 */
[--C-:B------:R-:W-:Y:S02]  /*7400*/  HADD2.F32 R117, -RZ, R118.reuse.H0_H0 ;  /* 0x20000076ff757230 */ /* 0x100fe40000004100 */
[----:B------:R-:W-:Y:S01]  /*7410*/  FMUL R11, R70, R11 ;  /* 0x0000000b460b7220 */ /* 0x000fe20000400000 */
[----:B------:R-:W-:Y:S01]  /*7420*/  F2FP.SATFINITE.E4M3.F32.PACK_AB_MERGE_C R172, R2, R0, R173 ;  /* 0x0000000002ac723e */ /* 0x000fe200048070ad */
[C---:B------:R-:W-:Y:S01]  /*7430*/  FFMA R6, R73.reuse, R79, R6 ;  /* 0x0000004f49067223 */ /* 0x040fe20000000006 */
[----:B------:R-:W-:Y:S02]  /*7440*/  HADD2.F32 R118, -RZ, R118.H1_H1 ;  /* 0x30000076ff767230 */ /* 0x000fe40000004100 */
[C---:B------:R-:W-:Y:S01]  /*7450*/  FFMA R11, R73.reuse, R80, R11 ;  /* 0x00000050490b7223 */ /* 0x040fe2000000000b */
[C---:B------:R-:W-:Y:S01]  /*7460*/  FFMA R8, R73.reuse, R81, R8 ;  /* 0x0000005149087223 */ /* 0x040fe20000000008 */
[----:B------:R-:W-:Y:S01]  /*7470*/  F2FP.F16.E4M3.UNPACK_B R120, R151.H1 ;  /* 0x00000097ff78723e */ /* 0x000fe200030006ff */
[----:B------:R-:W-:Y:S01]  /*7480*/  FFMA R9, R73, R82, R9 ;  /* 0x0000005249097223 */ /* 0x000fe20000000009 */
[C---:B------:R-:W-:Y:S01]  /*7490*/  FMUL R10, R70.reuse, R14 ;  /* 0x0000000e460a7220 */ /* 0x040fe20000400000 */
[----:B------:R-:W-:Y:S01]  /*74a0*/  F2FP.F16.E4M3.UNPACK_B R122, R152 ;  /* 0x00000098ff7a723e */ /* 0x000fe200020006ff */
[C---:B------:R-:W-:Y:S01]  /*74b0*/  FMUL R15, R70.reuse, R15 ;  /* 0x0000000f460f7220 */ /* 0x040fe20000400000 */
[----:B------:R-:W-:Y:S01]  /*74c0*/  HADD2.F32 R87, -RZ, R88.H0_H0 ;  /* 0x20000058ff577230 */ /* 0x000fe20000004100 */
[----:B------:R-:W-:Y:S01]  /*74d0*/  F2FP.SATFINITE.E4M3.F32.PACK_AB_MERGE_C R174, R11, R6, RZ ;  /* 0x000000060bae723e */ /* 0x000fe200048070ff */
[C---:B------:R-:W-:Y:S01]  /*74e0*/  FFMA R10, R73.reuse, R83, R10 ;  /* 0x00000053490a7223 */ /* 0x040fe2000000000a */
[C---:B------:R-:W-:Y:S01]  /*74f0*/  FFMA R15, R73.reuse, R84, R15 ;  /* 0x00000054490f7223 */ /* 0x040fe2000000000f */
[C---:B------:R-:W-:Y:S01]  /*7500*/  FFMA R12, R73.reuse, R85, R12 ;  /* 0x00000055490c7223 */ /* 0x040fe2000000000c */
[----:B------:R-:W-:Y:S01]  /*7510*/  F2FP.F16.E4M3.UNPACK_B R124, R152.H1 ;  /* 0x00000098ff7c723e */ /* 0x000fe200030006ff */
[----:B------:R-:W-:Y:S01]  /*7520*/  FFMA R13, R73, R86, R13 ;  /* 0x00000056490d7223 */ /* 0x000fe2000000000d */
[----:B------:R-:W-:Y:S01]  /*7530*/  F2FP.SATFINITE.E4M3.F32.PACK_AB_MERGE_C R173, R5, R4, R174 ;  /* 0x0000000405ad723e */ /* 0x000fe200048070ae */
[--C-:B------:R-:W-:Y:S01]  /*7540*/  HADD2.F32 R121, -RZ, R122.reuse.H0_H0 ;  /* 0x2000007aff797230 */ /* 0x100fe20000004100 */
[----:B------:R-:W-:Y:S01]  /*7550*/  F2FP.SATFINITE.E4M3.F32.PACK_AB_MERGE_C R174, R15, R10, RZ ;  /* 0x0000000a0fae723e */ /* 0x000fe200048070ff */
[----:B------:R-:W-:Y:S02]  /*7560*/  HADD2.F32 R122, -RZ, R122.H1_H1 ;  /* 0x3000007aff7a7230 */ /* 0x000fe40000004100 */
[C---:B------:R-:W-:Y:S01]  /*7570*/  FMUL R14, R70.reuse, R18 ;  /* 0x00000012460e7220 */ /* 0x040fe20000400000 */
[----:B------:R-:W-:Y:S01]  /*7580*/  HADD2.F32 R88, -RZ, R88.H1_H1 ;  /* 0x30000058ff587230 */ /* 0x000fe20000004100 */
[----:B------:R-:W-:Y:S01]  /*7590*/  F2FP.SATFINITE.E4M3.F32.PACK_AB_MERGE_C R174, R9, R8, R174 ;  /* 0x0000000809ae723e */ /* 0x000fe200048070ae */
[C---:B------:R-:W-:Y:S01]  /*75a0*/  FMUL R19, R70.reuse, R19 ;  /* 0x0000001346137220 */ /* 0x040fe20000400000 */
[--C-:B------:R-:W-:Y:S02]  /*75b0*/  HADD2.F32 R91, -RZ, R92.reuse.H0_H0 ;  /* 0x2000005cff5b7230 */ /* 0x100fe40000004100 */
[C---:B------:R-:W-:Y:S01]  /*75c0*/  FFMA R14, R73.reuse, R87, R14 ;  /* 0x00000057490e7223 */ /* 0x040fe2000000000e */
[----:B------:R-:W-:Y:S02]  /*75d0*/  HADD2.F32 R92, -RZ, R92.H1_H1 ;  /* 0x3000005cff5c7230 */ /* 0x000fe40000004100 */
[C---:B------:R-:W-:Y:S01]  /*75e0*/  FFMA R19, R73.reuse, R88, R19 ;  /* 0x0000005849137223 */ /* 0x040fe20000000013 */
[C---:B------:R-:W-:Y:S01]  /*75f0*/  FFMA R16, R73.reuse, R89, R16 ;  /* 0x0000005949107223 */ /* 0x040fe20000000010 */
        /* <DEDUP_REMOVED lines=17> */
[----:B------:R1:W-:Y:S01]  /*7710*/  STS.128 [R137+UR44+0x4400], R172 ;  /* 0x004400ac89007988 */ /* 0x0003e20008000c2c */
[----:B------:R-:W-:Y:S01]  /*7720*/  F2FP.SATFINITE.E4M3.F32.PACK_AB_MERGE_C R180, R17, R16, R180 ;  /* 0x0000001011b4723e */ /* 0x000fe200048070b4 */
[C---:B------:R-:W-:Y:S01]  /*7730*/  FFMA R22, R73.reuse, R95, R22 ;  /* 0x0000005f49167223 */ /* 0x040fe20000000016 */
[C---:B------:R-:W-:Y:S01]  /*7740*/  FMUL R27, R70.reuse, R27 ;  /* 0x0000001b461b7220 */ /* 0x040fe20000400000 */
[--C-:B------:R-:W-:Y:S02]  /*7750*/  HADD2.F32 R99, -RZ, R100.reuse.H0_H0 ;  /* 0x20000064ff637230 */ /* 0x100fe40000004100 */
[C---:B------:R-:W-:Y:S01]  /*7760*/  FMUL R26, R70.reuse, R30 ;  /* 0x0000001e461a7220 */ /* 0x040fe20000400000 */
[----:B------:R-:W-:Y:S02]  /*7770*/  HADD2.F32 R100, -RZ, R100.H1_H1 ;  /* 0x30000064ff647230 */ /* 0x000fe40000004100 */
[C---:B------:R-:W-:Y:S01]  /*7780*/  FFMA R27, R73.reuse, R96, R27 ;  /* 0x00000060491b7223 */ /* 0x040fe2000000001b */
[C---:B------:R-:W-:Y:S01]  /*7790*/  FFMA R24, R73.reuse, R97, R24 ;  /* 0x0000006149187223 */ /* 0x040fe20000000018 */
[C---:B------:R-:W-:Y:S01]  /*77a0*/  FFMA R25, R73.reuse, R98, R25 ;  /* 0x0000006249197223 */ /* 0x040fe20000000019 */
[----:B------:R-:W-:Y:S01]  /*77b0*/  F2FP.F16.E4M3.UNPACK_B R130, R154 ;  /* 0x0000009aff82723e */ /* 0x000fe200020006ff */
[----:B------:R-:W-:Y:S01]  /*77c0*/  FFMA R26, R73, R99, R26 ;  /* 0x00000063491a7223 */ /* 0x000fe2000000001a */
[----:B------:R-:W-:Y:S01]  /*77d0*/  F2FP.SATFINITE.E4M3.F32.PACK_AB_MERGE_C R181, R27, R22, RZ ;  /* 0x000000161bb5723e */ /* 0x000fe200048070ff */
[C---:B------:R-:W-:Y:S01]  /*77e0*/  FMUL R31, R70.reuse, R31 ;  /* 0x0000001f461f7220 */ /* 0x040fe20000400000 */
[--C-:B------:R-:W-:Y:S02]  /*77f0*/  HADD2.F32 R103, -RZ, R104.reuse.H0_H0 ;  /* 0x20000068ff677230 */ /* 0x100fe40000004100 */
[C---:B------:R-:W-:Y:S01]  /*7800*/  FMUL R30, R70.reuse, R34 ;  /* 0x00000022461e7220 */ /* 0x040fe20000400000 */
[----:B------:R-:W-:Y:S01]  /*7810*/  HADD2.F32 R104, -RZ, R104.H1_H1 ;  /* 0x30000068ff687230 */ /* 0x000fe20000004100 */
[----:B------:R-:W-:Y:S01]  /*7820*/  F2FP.SATFINITE.E4M3.F32.PACK_AB_MERGE_C R181, R21, R20, R181 ;  /* 0x0000001415b5723e */ /* 0x000fe200048070b5 */
[C---:B------:R-:W-:Y:S01]  /*7830*/  FFMA R31, R73.reuse, R100, R31 ;  /* 0x00000064491f7223 */ /* 0x040fe2000000001f */
[C---:B------:R-:W-:Y:S01]  /*7840*/  FFMA R28, R73.reuse, R101, R28 ;  /* 0x00000065491c7223 */ /* 0x040fe2000000001c */
[C---:B------:R-:W-:Y:S01]  /*7850*/  FFMA R29, R73.reuse, R102, R29 ;  /* 0x00000066491d7223 */ /* 0x040fe2000000001d */
[----:B------:R-:W-:Y:S01]  /*7860*/  F2FP.F16.E4M3.UNPACK_B R132, R154.H1 ;  /* 0x0000009aff84723e */ /* 0x000fe200030006ff */
[----:B------:R-:W-:Y:S01]  /*7870*/  FFMA R30, R73, R103, R30 ;  /* 0x00000067491e7223 */ /* 0x000fe2000000001e */
[----:B------:R-:W-:Y:S01]  /*7880*/  F2FP.SATFINITE.E4M3.F32.PACK_AB_MERGE_C R182, R31, R26, RZ ;  /* 0x0000001a1fb6723e */ /* 0x000fe200048070ff */
[----:B------:R-:W-:Y:S02]  /*7890*/  HADD2.F32 R129, -RZ, R130.H0_H0 ;  /* 0x20000082ff817230 */ /* 0x000fe40000004100 */
[C---:B------:R-:W-:Y:S01]  /*78a0*/  FMUL R35, R70.reuse, R35 ;  /* 0x0000002346237220 */ /* 0x040fe20000400000 */
[----:B------:R-:W-:Y:S01]  /*78b0*/  HADD2.F32 R107, -RZ, R108.H0_H0 ;  /* 0x2000006cff6b7230 */ /* 0x000fe20000004100 */
[----:B------:R-:W-:Y:S01]  /*78c0*/  F2FP.SATFINITE.E4M3.F32.PACK_AB_MERGE_C R182, R25, R24, R182 ;  /* 0x0000001819b6723e */ /* 0x000fe200048070b6 */
[----:B------:R-:W-:Y:S02]  /*78d0*/  HADD2.F32 R130, -RZ, R130.H1_H1 ;  /* 0x30000082ff827230 */ /* 0x000fe40000004100 */
[C---:B------:R-:W-:Y:S01]  /*78e0*/  FFMA R35, R73.reuse, R104, R35 ;  /* 0x0000006849237223 */ /* 0x040fe20000000023 */
[C---:B------:R-:W-:Y:S01]  /*78f0*/  FFMA R32, R73.reuse, R105, R32 ;  /* 0x0000006949207223 */ /* 0x040fe20000000020 */
[----:B------:R-:W-:Y:S01]  /*7900*/  FFMA R33, R73, R106, R33 ;  /* 0x0000006a49217223 */ /* 0x000fe20000000021 */
[----:B------:R-:W-:Y:S02]  /*7910*/  HADD2.F32 R108, -RZ, R108.H1_H1 ;  /* 0x3000006cff6c7230 */ /* 0x000fe40000004100 */
        /* <DEDUP_REMOVED lines=16> */
[----:B------:R1:W-:Y:S01]  /*7a20*/  STS.128 [R179+0x4010], R180 ;  /* 0x004010b4b3007388 */ /* 0x0003e20000000c00 */
[----:B------:R-:W-:Y:S01]  /*7a30*/  F2FP.SATFINITE.E4M3.F32.PACK_AB_MERGE_C R188, R33, R32, R188 ;  /* 0x0000002021bc723e */ /* 0x000fe200048070bc */
[C---:B------:R-:W-:Y:S01]  /*7a40*/  FFMA R38, R73.reuse, R111, R38 ;  /* 0x0000006f49267223 */ /* 0x040fe20000000026 */
[C---:B------:R-:W-:Y:S01]  /*7a50*/  FMUL R43, R70.reuse, R43 ;  /* 0x0000002b462b7220 */ /* 0x040fe20000400000 */
[--C-:B------:R-:W-:Y:S02]  /*7a60*/  HADD2.F32 R115, -RZ, R116.reuse.H0_H0 ;  /* 0x20000074ff737230 */ /* 0x100fe40000004100 */
[----:B------:R-:W-:Y:S01]  /*7a70*/  FMUL R42, R70, R46 ;  /* 0x0000002e462a7220 */ /* 0x000fe20000400000 */
[----:B------:R-:W-:Y:S02]  /*7a80*/  HADD2.F32 R116, -RZ, R116.H1_H1 ;  /* 0x30000074ff747230 */ /* 0x000fe40000004100 */
[C---:B------:R-:W-:Y:S01]  /*7a90*/  FFMA R43, R73.reuse, R112, R43 ;  /* 0x00000070492b7223 */ /* 0x040fe2000000002b */
[C---:B------:R-:W-:Y:S01]  /*7aa0*/  FFMA R40, R73.reuse, R113, R40 ;  /* 0x0000007149287223 */ /* 0x040fe20000000028 */
[C---:B------:R-:W-:Y:S01]  /*7ab0*/  FFMA R41, R73.reuse, R114, R41 ;  /* 0x0000007249297223 */ /* 0x040fe20000000029 */
[----:B------:R-:W-:Y:S01]  /*7ac0*/  ISETP.NE.AND P0, PT, R178, RZ, PT ;  /* 0x000000ffb200720c */ /* 0x000fe20003f05270 */
        /* <DEDUP_REMOVED lines=10> */
[C---:B------:R-:W-:Y:S01]  /*7b70*/  FMUL R51, R70.reuse, R51 ;  /* 0x0000003346337220 */ /* 0x040fe20000400000 */
[--C-:B------:R-:W-:Y:S02]  /*7b80*/  HADD2.F32 R123, -RZ, R124.reuse.H0_H0 ;  /* 0x2000007cff7b7230 */ /* 0x100fe40000004100 */
[C---:B------:R-:W-:Y:S01]  /*7b90*/  FFMA R46, R73.reuse, R119, R46 ;  /* 0x00000077492e7223 */ /* 0x040fe2000000002e */
[----:B------:R-:W-:Y:S02]  /*7ba0*/  HADD2.F32 R124, -RZ, R124.H1_H1 ;  /* 0x3000007cff7c7230 */ /* 0x000fe40000004100 */
[C---:B------:R-:W-:Y:S01]  /*7bb0*/  FMUL R50, R70.reuse, R54 ;  /* 0x0000003646327220 */ /* 0x040fe20000400000 */
[C---:B------:R-:W-:Y:S01]  /*7bc0*/  FFMA R51, R73.reuse, R120, R51 ;  /* 0x0000007849337223 */ /* 0x040fe20000000033 */
[C---:B------:R-:W-:Y:S01]  /*7bd0*/  FMUL R55, R70.reuse, R55 ;  /* 0x0000003746377220 */ /* 0x040fe20000400000 */
[C---:B------:R-:W-:Y:S01]  /*7be0*/  FFMA R48, R73.reuse, R121, R48 ;  /* 0x0000007949307223 */ /* 0x040fe20000000030 */
[C---:B------:R-:W-:Y:S01]  /*7bf0*/  FFMA R49, R73.reuse, R122, R49 ;  /* 0x0000007a49317223 */ /* 0x040fe20000000031 */
        /* <DEDUP_REMOVED lines=20> */
[----:B------:R-:W-:Y:S01]  /*7d40*/  FFMA R63, R73, R132, R63 ;  /* 0x00000084493f7223 */ /* 0x000fe2000000003f */
[----:B------:R-:W-:Y:S01]  /*7d50*/  FMUL R67, R70, R67 ;  /* 0x0000004346437220 */ /* 0x000fe20000400000 */
[----:B------:R-:W-:Y:S01]  /*7d60*/  F2FP.SATFINITE.E4M3.F32.PACK_AB_MERGE_C R190, R47, R42, RZ ;  /* 0x0000002a2fbe723e */ /* 0x000fe200048070ff */
[----:B------:R-:W-:Y:S01]  /*7d70*/  FFMA R60, R73, R133, R60 ;  /* 0x00000085493c7223 */ /* 0x000fe2000000003c */
[----:B------:R-:W-:Y:S01]  /*7d80*/  F2FP.SATFINITE.E4M3.F32.PACK_AB_MERGE_C R191, R51, R46, RZ ;  /* 0x0000002e33bf723e */ /* 0x000fe200048070ff */
[C---:B------:R-:W-:Y:S01]  /*7d90*/  FFMA R61, R73.reuse, R134, R61 ;  /* 0x00000086493d7223 */ /* 0x040fe2000000003d */
[C---:B------:R-:W-:Y:S01]  /*7da0*/  FFMA R62, R73.reuse, R135, R62 ;  /* 0x00000087493e7223 */ /* 0x040fe2000000003e */
[----:B------:R-:W-:Y:S01]  /*7db0*/  FFMA R67, R73, R136, R67 ;  /* 0x0000008849437223 */ /* 0x000fe20000000043 */
[----:B------:R-:W-:Y:S02]  /*7dc0*/  F2FP.SATFINITE.E4M3.F32.PACK_AB_MERGE_C R190, R41, R40, R190 ;  /* 0x0000002829be723e */ /* 0x000fe400048070be */
[----:B------:R-:W-:Y:S02]  /*7dd0*/  F2FP.SATFINITE.E4M3.F32.PACK_AB_MERGE_C R191, R45, R44, R191 ;  /* 0x0000002c2dbf723e */ /* 0x000fe400048070bf */
[----:B------:R-:W-:Y:S02]  /*7de0*/  F2FP.SATFINITE.E4M3.F32.PACK_AB_MERGE_C R196, R55, R50, RZ ;  /* 0x0000003237c4723e */ /* 0x000fe400048070ff */
[----:B------:R-:W-:Y:S01]  /*7df0*/  F2FP.SATFINITE.E4M3.F32.PACK_AB_MERGE_C R197, R59, R54, RZ ;  /* 0x000000363bc5723e */ /* 0x000fe200048070ff */
[----:B------:R1:W-:Y:S01]  /*7e00*/  STS.128 [R185+0x4020], R188 ;  /* 0x004020bcb9007388 */ /* 0x0003e20000000c00 */
[----:B------:R-:W-:Y:S02]  /*7e10*/  F2FP.SATFINITE.E4M3.F32.PACK_AB_MERGE_C R198, R63, R58, RZ ;  /* 0x0000003a3fc6723e */ /* 0x000fe400048070ff */
[----:B------:R-:W-:Y:S02]  /*7e20*/  F2FP.SATFINITE.E4M3.F32.PACK_AB_MERGE_C R199, R67, R62, RZ ;  /* 0x0000003e43c7723e */ /* 0x000fe400048070ff */
[----:B------:R-:W-:Y:S02]  /*7e30*/  F2FP.SATFINITE.E4M3.F32.PACK_AB_MERGE_C R196, R49, R48, R196 ;  /* 0x0000003031c4723e */ /* 0x000fe400048070c4 */
[----:B------:R-:W-:Y:S02]  /*7e40*/  F2FP.SATFINITE.E4M3.F32.PACK_AB_MERGE_C R197, R53, R52, R197 ;  /* 0x0000003435c5723e */ /* 0x000fe400048070c5 */
[----:B------:R-:W-:Y:S02]  /*7e50*/  F2FP.SATFINITE.E4M3.F32.PACK_AB_MERGE_C R198, R57, R56, R198 ;  /* 0x0000003839c6723e */ /* 0x000fe400048070c6 */
[----:B------:R-:W-:Y:S02]  /*7e60*/  F2FP.SATFINITE.E4M3.F32.PACK_AB_MERGE_C R199, R61, R60, R199 ;  /* 0x0000003c3dc7723e */ /* 0x000fe400048070c7 */
[----:B------:R-:W-:Y:S02]  /*7e70*/  LEA R193, R166, UR44, 0x3 ;  /* 0x0000002ca6c17c11 */ /* 0x000fe4000f8e18ff */
[----:B------:R-:W-:Y:S01]  /*7e80*/  @P6 SHF.L.U32 R204, R165, 0x1f, RZ ;  /* 0x0000001fa5cc6819 */ /* 0x000fe200000006ff */
[----:B------:R1:W-:Y:S01]  /*7e90*/  STS.128 [R184+0x4010], R196 ;  /* 0x004010c4b8007388 */ /* 0x0003e20000000c00 */
[----:B------:R-:W-:Y:S01]  /*7ea0*/  @!PT LDS RZ, [RZ] ;  /* 0x00000000fffff984 */ /* 0x000fe20000000800 */
[----:B------:R-:W-:Y:S01]  /*7eb0*/  @!PT LDS RZ, [RZ] ;  /* 0x00000000fffff984 */ /* 0x000fe20000000800 */
[----:B------:R-:W-:Y:S01]  /*7ec0*/  @!PT LDS RZ, [RZ] ;  /* 0x00000000fffff984 */ /* 0x000fe20000000800 */
[----:B------:R-:W-:Y:S01]  /*7ed0*/  @!PT LDS RZ, [RZ] ;  /* 0x00000000fffff984 */ /* 0x000fe20000000800 */
[----:B------:R2:W-:Y:S07]  /*7ee0*/  MEMBAR.ALL.CTA ;  /* 0x0000000000007992 */ /* 0x0005ee0000008000 */
[----:B--2---:R-:W2:Y:S02]  /*7ef0*/  FENCE.VIEW.ASYNC.S ;  /* 0x00000000000073c6 */ /* 0x004ea40000000000 */
[----:B--2---:R-:W-:Y:S06]  /*7f00*/  BAR.SYNC.DEFER_BLOCKING 0x1, 0x80 ;  /* 0x0042000000007b1d */ /* 0x004fec0000010000 */
[----:B------:R-:W-:Y:S05]  /*7f10*/  @P0 BRA `(.L_x_124) ;  /* 0x0000000000280947 */ /* 0x000fea0003800000 */
[----:B------:R-:W2:Y:S01]  /*7f20*/  LDCU.64 UR6, c[0x0][0x348] ;  /* 0x00006900ff0677ac */ /* 0x000ea20008000a00 */
[----:B------:R-:W-:Y:S01]  /*7f30*/  UIADD3 UR4, UPT, UPT, UR44, 0x4400, URZ ;  /* 0x000044002c047890 */ /* 0x000fe2000fffe0ff */
[----:B------:R-:W-:Y:S05]  /*7f40*/  UMOV UR51, UR36 ;  /* 0x0000002400337c82 */ /* 0x000fea0008000000 */
[----:B------:R-:W-:Y:S04]  /*7f50*/  MOV R177, UR4 ;  /* 0x0000000400b17c02 */ /* 0x000fe80008000f00 */
[----:B------:R-:W-:Y:S01]  /*7f60*/  R2UR UR48, R177 ;  /* 0x00000000b13072ca */ /* 0x000fe200000e0000 */
[----:B--2---:R-:W-:Y:S04]  /*7f70*/  UIADD3 UR4, UP0, UPT, UR6, 0x680, URZ ;  /* 0x0000068006047890 */ /* 0x004fe8000ff1e0ff */
[----:B------:R-:W-:Y:S09]  /*7f80*/  UIADD3.X UR5, UPT, UPT, URZ, UR7, URZ, UP0, !UPT ;  /* 0x00000007ff057290 */ /* 0x000ff200087fe4ff */
[----:B------:R2:W-:Y:S01]  /*7f90*/  UTMASTG.3D [UR48], [UR4] ;  /* 0x00000030040073b5 */ /* 0x0005e20008010000 */
[----:B------:R0:W-:Y:S01]  /*7fa0*/  UTMACMDFLUSH ;  /* 0x00000000000079b7 */ /* 0x0001e20000000000 */
[----:B--2---:R-:W-:Y:S04]  /*7fb0*/  DEPBAR.LE SB0, 0x1 ;  /* 0x000080400000791a */ /* 0x004fe80000000000 */
.L_x_124:
[----:B------:R-:W-:Y:S05]  /*7fc0*/  BSYNC.RECONVERGENT B0 ;  /* 0x0000000000007941 */ /* 0x000fea0003800200 */
.L_x_123:
[----:B------:R-:W-:Y:S06]  /*7fd0*/  BAR.SYNC.DEFER_BLOCKING 0x1, 0x80 ;  /* 0x0042000000007b1d */ /* 0x000fec0000010000 */
[----:B------:R-:W2:Y:S01]  /*7fe0*/  @P6 SYNCS.PHASECHK.TRANS64.TRYWAIT P0, [R193+URZ+0x180], R204 ;  /* 0x000180ccc10065a7 */ /* 0x000ea200080011ff */
[----:B------:R-:W-:Y:S01]  /*7ff0*/  BSSY B1, `(.L_x_125) ;  /* 0x0000023000017945 */ /* 0x000fe20003800000 */
[----:B--2---:R-:W-:Y:S03]  /*8000*/  @P6 SEL R187, RZ, 0x1, !P0 ;  /* 0x00000001ffbb6807 */ /* 0x004fe60004000000 */
[----:B------:R-:W-:Y:S05]  /*8010*/  @!P6 BRA `(.L_x_126) ;  /* 0x000000000080e947 */ /* 0x000fea0003800000 */
[----:B------:R-:W-:Y:S01]  /*8020*/  ISETP.NE.AND P1, PT, R192, RZ, PT ;  /* 0x000000ffc000720c */ /* 0x000fe20003f25270 */
[----:B------:R-:W-:Y:S01]  /*8030*/  BSSY B0, `(.L_x_127) ;  /* 0x000000a000007945 */ /* 0x000fe20003800000 */
[----:B------:R-:W-:Y:S11]  /*8040*/  ISETP.NE.AND P0, PT, R187, RZ, PT ;  /* 0x000000ffbb00720c */ /* 0x000ff60003f05270 */
[----:B------:R-:W-:Y:S04]  /*8050*/  @P1 IMAD R3, R166, 0x2000, R171 ;  /* 0x00002000a6031824 */ /* 0x000fe800078e02ab */
[C---:B------:R-:W-:Y:S01]  /*8060*/  @P1 IMAD.IADD R5, R3.reuse, 0x1, R194 ;  /* 0x0000000103051824 */ /* 0x040fe200078e02c2 */
[----:B------:R-:W-:Y:S03]  /*8070*/  @P1 IADD3 R202, PT, PT, R3, R202, RZ ;  /* 0x000000ca03ca1210 */ /* 0x000fe60007ffe0ff */
[----:B------:R-:W-:Y:S01]  /*8080*/  @P1 IMAD.IADD R200, R200, 0x1, R5 ;  /* 0x00000001c8c81824 */ /* 0x000fe200078e0205 */
[----:B------:R-:W-:Y:S06]  /*8090*/  @P0 BRA `(.L_x_128) ;  /* 0x00000000000c0947 */ /* 0x000fec0003800000 */
[----:B------:R-:W-:Y:S04]  /*80a0*/  SHF.L.U32 R0, R165, 0x1f, RZ ;  /* 0x0000001fa5007819 */ /* 0x000fe800000006ff */
[----:B------:R-:W2:Y:S02]  /*80b0*/  SYNCS.PHASECHK.TRANS64.TRYWAIT P0, [R193+URZ+0x180], R0 ;  /* 0x00018000c10075a7 */ /* 0x000ea400080011ff */
[----:B--2---:R-:W-:Y:S05]  /*80c0*/  @!P0 BRA `(.L_x_129) ;  /* 0x0000002400a08947 */ /* 0x004fea0003800000 */
.L_x_128:
[----:B------:R-:W-:Y:S05]  /*80d0*/  BSYNC B0 ;  /* 0x0000000000007941 */ /* 0x000fea0003800000 */
.L_x_127:
[----:B------:R-:W-:Y:S01]  /*80e0*/  ISETP.NE.AND P0, PT, R192, RZ, PT ;  /* 0x000000ffc000720c */ /* 0x000fe20003f05270 */
[----:B--2---:R-:W-:Y:S02]  /*80f0*/  VIADD R193, R193, 0x190 ;  /* 0x00000190c1c17836 */ /* 0x004fe40000000000 */
[----:B------:R-:W-:Y:S02]  /*8100*/  IMAD.U32 R0, RZ, RZ, UR45 ;  /* 0x0000002dff007e24 */ /* 0x000fe4000f8e00ff */
[----:B------:R-:W-:Y:S03]  /*8110*/  VIADD R166, R166, 0x1 ;  /* 0x00000001a6a67836 */ /* 0x000fe60000000000 */
[----:B------:R-:W-:Y:S05]  /*8120*/  PRMT R0, R0, 0x654, R193 ;  /* 0x0000065400007816 */ /* 0x000fea00000000c1 */
[----:B------:R2:W3:Y:S04]  /*8130*/  @P0 LDS.128 R140, [R3] ;  /* 0x00000000038c0984 */ /* 0x0004e80000000c00 */
[----:B------:R2:W4:Y:S04]  /*8140*/  @P0 LDS.128 R144, [R5+0x10] ;  /* 0x0000100005900984 */ /* 0x0005280000000c00 */
        /* <DEDUP_REMOVED lines=12> */
[----:B--234-:R-:W-:Y:S02]  /*8210*/  LOP3.LUT R165, R165, R0, RZ, 0x3c, !PT ;  /* 0x00000000a5a57212 */ /* 0x01cfe400078e3cff */
.L_x_126:
[----:B------:R-:W-:Y:S05]  /*8220*/  BSYNC B1 ;  /* 0x0000000000017941 */ /* 0x000fea0003800000 */
.L_x_125:
[----:B------:R-:W-:Y:S05]  /*8230*/  VIADD R0, R71, 0x40 ;  /* 0x0000004047007836 */ /* 0x000fea0000000000 */
[----:B------:R-:W-:Y:S04]  /*8240*/  SHF.R.U32.HI R0, RZ, 0x15, R0 ;  /* 0x00000015ff007819 */ /* 0x000fe80000011600 */
[----:B------:R-:W-:Y:S11]  /*8250*/  LOP3.LUT P0, RZ, R0, 0x3, R159, 0x48, !PT ;  /* 0x0000000300ff7812 */ /* 0x000ff6000780489f */
[----:B------:R-:W-:Y:S02]  /*8260*/  @!UPT UIADD3 URZ, UPT, UPT, URZ, URZ, URZ ;  /* 0x000000fffffff290 */ /* 0x000fe4000fffe0ff */
        /* <DEDUP_REMOVED lines=8> */
[----:B------:R-:W5:Y:S01]  /*82f0*/  LDCU.64 UR4, c[0x4][0x10] ;  /* 0x01000200ff0477ac */ /* 0x000f620008000a00 */
[----:B--2---:R-:W-:Y:S01]  /*8300*/  MOV R5, UR9 ;  /* 0x0000000900057c02 */ /* 0x004fe20008000f00 */
[----:B------:R-:W-:Y:S01]  /*8310*/  IMAD.U32 R4, RZ, RZ, UR8 ;  /* 0x00000008ff047e24 */ /* 0x000fe2000f8e00ff */
[----:B---3--:R-:W-:Y:S01]  /*8320*/  MOV R7, UR7 ;  /* 0x0000000700077c02 */ /* 0x008fe20008000f00 */
[----:B------:R-:W-:Y:S01]  /*8330*/  IMAD.U32 R6, RZ, RZ, UR6 ;  /* 0x00000006ff067e24 */ /* 0x000fe2000f8e00ff */
[----:B-----5:R-:W-:Y:S01]  /*8340*/  MOV R11, UR5 ;  /* 0x00000005000b7c02 */ /* 0x020fe20008000f00 */
[----:B------:R-:W-:Y:S02]  /*8350*/  IMAD.U32 R10, RZ, RZ, UR4 ;  /* 0x00000004ff0a7e24 */ /* 0x000fe4000f8e00ff */
[----:B------:R-:W-:Y:S07]  /*8360*/  LEPC R20, `(.L_x_130) ;  /* 0x000000001014794e */ /* 0x000fee0000000000 */
[----:B-1--4-:R-:W-:Y:S05]  /*8370*/  CALL.ABS.NOINC R2 ;  /* 0x0000000002007343 */ /* 0x012fea0003c00000 */
.L_x_130:
[----:B------:R-:W-:Y:S01]  /*8380*/  ISETP.NE.AND P0, PT, R178, RZ, PT ;  /* 0x000000ffb200720c */ /* 0x000fe20003f05270 */
[----:B------:R-:W-:Y:S05]  /*8390*/  WARPSYNC.ALL ;  /* 0x0000000000007948 */ /* 0x000fea0003800000 */
[----:B------:R-:W-:Y:S01]  /*83a0*/  R2UR UR4, R71 ;  /* 0x00000000470472ca */ /* 0x000fe200000e0000 */
[----:B------:R-:W-:Y:S01]  /*83b0*/  BSSY.RECONVERGENT B0, `(.L_x_131) ;  /* 0x000011e000007945 */ /* 0x000fe20003800200 */
[----:B------:R-:W-:Y:S02]  /*83c0*/  F2FP.F16.E4M3.UNPACK_B R11, R141 ;  /* 0x0000008dff0b723e */ /* 0x000fe400020006ff */
[----:B------:R-:W-:Y:S02]  /*83d0*/  F2FP.F16.E4M3.UNPACK_B R10, R142 ;  /* 0x0000008eff0a723e */ /* 0x000fe400020006ff */
[----:B------:R-:W-:Y:S01]  /*83e0*/  F2FP.F16.E4M3.UNPACK_B R9, R143 ;  /* 0x0000008fff09723e */ /* 0x000fe200020006ff */
[--C-:B------:R-:W-:Y:S01]  /*83f0*/  HADD2.F32 R74, -RZ, R11.reuse.H0_H0 ;  /* 0x2000000bff4a7230 */ /* 0x100fe20000004100 */
[----:B------:R-:W-:Y:S01]  /*8400*/  F2FP.F16.E4M3.UNPACK_B R8, R144 ;  /* 0x00000090ff08723e */ /* 0x000fe200020006ff */
[----:B------:R-:W-:Y:S01]  /*8410*/  HADD2.F32 R76, -RZ, R11.H1_H1 ;  /* 0x3000000bff4c7230 */ /* 0x000fe20000004100 */
[----:B------:R-:W-:Y:S01]  /*8420*/  F2FP.F16.E4M3.UNPACK_B R7, R145 ;  /* 0x00000091ff07723e */ /* 0x000fe200020006ff */
[--C-:B------:R-:W-:Y:S01]  /*8430*/  HADD2.F32 R77, -RZ, R10.reuse.H0_H0 ;  /* 0x2000000aff4d7230 */ /* 0x100fe20000004100 */
[----:B------:R-:W-:Y:S01]  /*8440*/  F2FP.F16.E4M3.UNPACK_B R6, R146 ;  /* 0x00000092ff06723e */ /* 0x000fe200020006ff */
[----:B------:R-:W-:Y:S01]  /*8450*/  HADD2.F32 R80, -RZ, R10.H1_H1 ;  /* 0x3000000aff507230 */ /* 0x000fe20000004100 */
[----:B------:R-:W-:Y:S01]  /*8460*/  F2FP.F16.E4M3.UNPACK_B R5, R147 ;  /* 0x00000093ff05723e */ /* 0x000fe200020006ff */
[--C-:B------:R-:W-:Y:S01]  /*8470*/  HADD2.F32 R81, -RZ, R9.reuse.H0_H0 ;  /* 0x20000009ff517230 */ /* 0x100fe20000004100 */
[----:B-1----:R-:W-:Y:S01]  /*8480*/  F2FP.F16.E4M3.UNPACK_B R4, R148 ;  /* 0x00000094ff04723e */ /* 0x002fe200020006ff */
[----:B------:R-:W-:Y:S01]  /*8490*/  HADD2.F32 R84, -RZ, R9.H1_H1 ;  /* 0x30000009ff547230 */ /* 0x000fe20000004100 */
[-C--:B------:R-:W-:Y:S01]  /*84a0*/  F2FP.F16.E4M3.UNPACK_B R2, R140.reuse ;  /* 0x0000008cff02723e */ /* 0x080fe200020006ff */
[--C-:B------:R-:W-:Y:S01]  /*84b0*/  HADD2.F32 R85, -RZ, R8.reuse.H0_H0 ;  /* 0x20000008ff557230 */ /* 0x100fe20000004100 */
[----:B------:R-:W-:Y:S01]  /*84c0*/  F2FP.F16.E4M3.UNPACK_B R140, R140.H1 ;  /* 0x0000008cff8c723e */ /* 0x000fe200030006ff */
[----:B------:R-:W-:Y:S01]  /*84d0*/  HADD2.F32 R87, -RZ, R8.H1_H1 ;  /* 0x30000008ff577230 */ /* 0x000fe20000004100 */
[----:B------:R-:W-:Y:S01]  /*84e0*/  F2FP.F16.E4M3.UNPACK_B R141, R141.H1 ;  /* 0x0000008dff8d723e */ /* 0x000fe200030006ff */
[--C-:B------:R-:W-:Y:S01]  /*84f0*/  HADD2.F32 R90, -RZ, R7.reuse.H0_H0 ;  /* 0x20000007ff5a7230 */ /* 0x100fe20000004100 */
[----:B------:R-:W-:Y:S01]  /*8500*/  F2FP.F16.E4M3.UNPACK_B R142, R142.H1 ;  /* 0x0000008eff8e723e */ /* 0x000fe200030006ff */
[----:B------:R-:W-:Y:S01]  /*8510*/  HADD2.F32 R91, -RZ, R7.H1_H1 ;  /* 0x30000007ff5b7230 */ /* 0x000fe20000004100 */
[----:B------:R-:W-:Y:S01]  /*8520*/  F2FP.F16.E4M3.UNPACK_B R143, R143.H1 ;  /* 0x0000008fff8f723e */ /* 0x000fe200030006ff */
[--C-:B------:R-:W-:Y:S01]  /*8530*/  HADD2.F32 R94, -RZ, R6.reuse.H0_H0 ;  /* 0x20000006ff5e7230 */ /* 0x100fe20000004100 */
[----:B------:R-:W-:Y:S01]  /*8540*/  R2UR UR5, R186 ;  /* 0x00000000ba0572ca */ /* 0x000fe200000e0000 */
[----:B------:R-:W-:Y:S01]  /*8550*/  HADD2.F32 R95, -RZ, R6.H1_H1 ;  /* 0x30000006ff5f7230 */ /* 0x000fe20000004100 */
        /* <DEDUP_REMOVED lines=9> */
[----:B------:R-:W1:Y:S01]  /*85f0*/  LDTM.x64 R4, tmem[UR4+0x40] ;  /* 0x00004004000479ee */ /* 0x000e620008340000 */
[--C-:B------:R-:W-:Y:S01]  /*8600*/  HADD2.F32 R0, -RZ, R2.reuse.H0_H0 ;  /* 0x20000002ff007230 */ /* 0x100fe20000004100 */
[----:B------:R-:W-:Y:S01]  /*8610*/  NOP ;  /* 0x0000000000007918 */ /* 0x000fe20000000000 */
[----:B------:R-:W-:Y:S01]  /*8620*/  UIADD3 UR4, UPT, UPT, UR5, 0x1f0, URZ ;  /* 0x000001f005047890 */ /* 0x000fe2000fffe0ff */
[----:B------:R-:W-:Y:S01]  /*8630*/  HADD2.F32 R2, -RZ, R2.H1_H1 ;  /* 0x30000002ff027230 */ /* 0x000fe20000004100 */
[----:B------:R-:W-:Y:S01]  /*8640*/  F2FP.F16.E4M3.UNPACK_B R127, R154 ;  /* 0x0000009aff7f723e */ /* 0x000fe200020006ff */
[----:B------:R-:W-:Y:S01]  /*8650*/  HADD2.F32 R78, -RZ, R141.H1_H1 ;  /* 0x3000008dff4e7230 */ /* 0x000fe20000004100 */
[----:B------:R-:W-:Y:S01]  /*8660*/  UPRMT UR4, UR45, 0x654, UR4 ;  /* 0x000006542d047896 */ /* 0x000fe20008000004 */
[--C-:B------:R-:W-:Y:S01]  /*8670*/  HADD2.F32 R106, -RZ, R107.reuse.H0_H0 ;  /* 0x2000006bff6a7230 */ /* 0x100fe20000004100 */
[----:B------:R-:W-:Y:S01]  /*8680*/  F2FP.F16.E4M3.UNPACK_B R130, R155 ;  /* 0x0000009bff82723e */ /* 0x000fe200020006ff */
[----:B------:R-:W-:Y:S01]  /*8690*/  HADD2.F32 R107, -RZ, R107.H1_H1 ;  /* 0x3000006bff6b7230 */ /* 0x000fe20000004100 */
[----:B------:R-:W-:Y:S01]  /*86a0*/  F2FP.F16.E4M3.UNPACK_B R144, R144.H1 ;  /* 0x00000090ff90723e */ /* 0x000fe200030006ff */
[--C-:B------:R-:W-:Y:S01]  /*86b0*/  HADD2.F32 R110, -RZ, R111.reuse.H0_H0 ;  /* 0x2000006fff6e7230 */ /* 0x100fe20000004100 */
[----:B------:R-:W-:Y:S01]  /*86c0*/  F2FP.F16.E4M3.UNPACK_B R145, R145.H1 ;  /* 0x00000091ff91723e */ /* 0x000fe200030006ff */
[----:B------:R-:W-:Y:S01]  /*86d0*/  HADD2.F32 R111, -RZ, R111.H1_H1 ;  /* 0x3000006fff6f7230 */ /* 0x000fe20000004100 */
[----:B------:R-:W-:Y:S01]  /*86e0*/  F2FP.F16.E4M3.UNPACK_B R146, R146.H1 ;  /* 0x00000092ff92723e */ /* 0x000fe200030006ff */
[----:B-1----:R-:W-:Y:S01]  /*86f0*/  SYNCS.ARRIVE.TRANS64.RED.A1T0 RZ, [UR4], RZ ;  /* 0x000000ffffff79a7 */ /* 0x002fe20008100404 */
[--C-:B------:R-:W-:Y:S01]  /*8700*/  HADD2.F32 R114, -RZ, R115.reuse.H0_H0 ;  /* 0x20000073ff727230 */ /* 0x100fe20000004100 */
[----:B------:R-:W-:Y:S01]  /*8710*/  F2FP.F16.E4M3.UNPACK_B R147, R147.H1 ;  /* 0x00000093ff93723e */ /* 0x000fe200030006ff */
[----:B------:R-:W-:Y:S01]  /*8720*/  HADD2.F32 R115, -RZ, R115.H1_H1 ;  /* 0x30000073ff737230 */ /* 0x000fe20000004100 */
[----:B------:R-:W-:Y:S01]  /*8730*/  F2FP.F16.E4M3.UNPACK_B R148, R148.H1 ;  /* 0x00000094ff94723e */ /* 0x000fe200030006ff */
[--C-:B------:R-:W-:Y:S01]  /*8740*/  HADD2.F32 R118, -RZ, R119.reuse.H0_H0 ;  /* 0x20000077ff767230 */ /* 0x100fe20000004100 */
[----:B------:R-:W-:Y:S01]  /*8750*/  F2FP.F16.E4M3.UNPACK_B R149, R149.H1 ;  /* 0x00000095ff95723e */ /* 0x000fe200030006ff */
[----:B------:R-:W-:Y:S02]  /*8760*/  HADD2.F32 R119, -RZ, R119.H1_H1 ;  /* 0x30000077ff777230 */ /* 0x000fe40000004100 */
[C---:B------:R-:W-:Y:S01]  /*8770*/  FMUL R4, R70.reuse, R4 ;  /* 0x0000000446047220 */ /* 0x040fe20000400000 */
[C---:B------:R-:W-:Y:S01]  /*8780*/  FMUL R5, R70.reuse, R5 ;  /* 0x0000000546057220 */ /* 0x040fe20000400000 */
[--C-:B------:R-:W-:Y:S02]  /*8790*/  HADD2.F32 R3, -RZ, R140.reuse.H0_H0 ;  /* 0x2000008cff037230 */ /* 0x100fe40000004100 */
        /* <DEDUP_REMOVED lines=9> */
[C---:B------:R-:W-:Y:S01]  /*8830*/  FMUL R2, R70.reuse, R21 ;  /* 0x0000001546027220 */ /* 0x040fe20000400000 */
[C---:B------:R-:W-:Y:S01]  /*8840*/  FMUL R21, R70.reuse, R28 ;  /* 0x0000001c46157220 */ /* 0x040fe20000400000 */
[----:B------:R-:W-:Y:S02]  /*8850*/  HADD2.F32 R122, -RZ, R123.H0_H0 ;  /* 0x2000007bff7a7230 */ /* 0x000fe40000004100 */
[C---:B------:R-:W-:Y:S01]  /*8860*/  FMUL R6, R70.reuse, R6 ;  /* 0x0000000646067220 */ /* 0x040fe20000400000 */
[----:B------:R-:W-:Y:S02]  /*8870*/  HADD2.F32 R72, -RZ, R140.H1_H1 ;  /* 0x3000008cff487230 */ /* 0x000fe40000004100 */
[C---:B------:R-:W-:Y:S01]  /*8880*/  FMUL R7, R70.reuse, R7 ;  /* 0x0000000746077220 */ /* 0x040fe20000400000 */
[----:B------:R-:W-:Y:S02]  /*8890*/  HADD2.F32 R75, -RZ, R141.H0_H0 ;  /* 0x2000008dff4b7230 */ /* 0x000fe40000004100 */
[C---:B------:R-:W-:Y:S01]  /*88a0*/  FFMA R6, R73.reuse, R3, R6 ;  /* 0x0000000349067223 */ /* 0x040fe20000000006 */
[----:B------:R-:W-:Y:S02]  /*88b0*/  HADD2.F32 R123, -RZ, R123.H1_H1 ;  /* 0x3000007bff7b7230 */ /* 0x000fe40000004100 */
[C---:B------:R-:W-:Y:S01]  /*88c0*/  FFMA R7, R73.reuse, R72, R7 ;  /* 0x0000004849077223 */ /* 0x040fe20000000007 */
[C---:B------:R-:W-:Y:S01]  /*88d0*/  FFMA R8, R73.reuse, R74, R8 ;  /* 0x0000004a49087223 */ /* 0x040fe20000000008 */
[----:B------:R-:W-:Y:S01]  /*88e0*/  FFMA R9, R73, R76, R9 ;  /* 0x0000004c49097223 */ /* 0x000fe20000000009 */
[--C-:B------:R-:W-:Y:S02]  /*88f0*/  HADD2.F32 R126, -RZ, R127.reuse.H0_H0 ;  /* 0x2000007fff7e7230 */ /* 0x100fe40000004100 */
[C---:B------:R-:W-:Y:S01]  /*8900*/  FMUL R10, R70.reuse, R10 ;  /* 0x0000000a460a7220 */ /* 0x040fe20000400000 */
[----:B------:R-:W-:Y:S01]  /*8910*/  F2FP.SATFINITE.E4M3.F32.PACK_AB_MERGE_C R76, R7, R6, RZ ;  /* 0x00000006074c723e */ /* 0x000fe200048070ff */
[C---:B------:R-:W-:Y:S01]  /*8920*/  FMUL R7, R70.reuse, R24 ;  /* 0x0000001846077220 */ /* 0x040fe20000400000 */
[----:B------:R-:W-:Y:S02]  /*8930*/  HADD2.F32 R127, -RZ, R127.H1_H1 ;  /* 0x3000007fff7f7230 */ /* 0x000fe40000004100 */
[C---:B------:R-:W-:Y:S01]  /*8940*/  FFMA R10, R73.reuse, R75, R10 ;  /* 0x0000004b490a7223 */ /* 0x040fe2000000000a */
[----:B------:R-:W-:Y:S02]  /*8950*/  HADD2.F32 R72, -RZ, R130.H0_H0 ;  /* 0x20000082ff487230 */ /* 0x000fe40000004100 */
[C---:B------:R-:W-:Y:S01]  /*8960*/  FMUL R11, R70.reuse, R11 ;  /* 0x0000000b460b7220 */ /* 0x040fe20000400000 */
[--C-:B------:R-:W-:Y:S02]  /*8970*/  HADD2.F32 R79, -RZ, R142.reuse.H0_H0 ;  /* 0x2000008eff4f7230 */ /* 0x100fe40000004100 */
[C---:B------:R-:W-:Y:S01]  /*8980*/  FMUL R14, R70.reuse, R14 ;  /* 0x0000000e460e7220 */ /* 0x040fe20000400000 */
[----:B------:R-:W-:Y:S02]  /*8990*/  HADD2.F32 R82, -RZ, R142.H1_H1 ;  /* 0x3000008eff527230 */ /* 0x000fe40000004100 */
[C---:B------:R-:W-:Y:S01]  /*89a0*/  FFMA R11, R73.reuse, R78, R11 ;  /* 0x0000004e490b7223 */ /* 0x040fe2000000000b */
[C---:B------:R-:W-:Y:S01]  /*89b0*/  FFMA R12, R73.reuse, R77, R12 ;  /* 0x0000004d490c7223 */ /* 0x040fe2000000000c */
[C---:B------:R-:W-:Y:S01]  /*89c0*/  FFMA R13, R73.reuse, R80, R13 ;  /* 0x00000050490d7223 */ /* 0x040fe2000000000d */
[----:B------:R-:W-:Y:S01]  /*89d0*/  FFMA R14, R73, R79, R14 ;  /* 0x0000004f490e7223 */ /* 0x000fe2000000000e */
[----:B------:R-:W-:Y:S01]  /*89e0*/  HADD2.F32 R75, -RZ, R130.H1_H1 ;  /* 0x30000082ff4b7230 */ /* 0x000fe20000004100 */
[----:B------:R-:W-:Y:S01]  /*89f0*/  F2FP.SATFINITE.E4M3.F32.PACK_AB_MERGE_C R78, R11, R10, RZ ;  /* 0x0000000a0b4e723e */ /* 0x000fe200048070ff */
[C---:B------:R-:W-:Y:S01]  /*8a00*/  FMUL R10, R70.reuse, R25 ;  /* 0x00000019460a7220 */ /* 0x040fe20000400000 */
[C---:B------:R-:W-:Y:S01]  /*8a10*/  FMUL R25, R70.reuse, R32 ;  /* 0x0000002046197220 */ /* 0x040fe20000400000 */
        /* <DEDUP_REMOVED lines=8> */
[C---:B------:R-:W-:Y:S01]  /*8aa0*/  FMUL R19, R70.reuse, R19 ;  /* 0x0000001346137220 */ /* 0x040fe20000400000 */
[--C-:B------:R-:W-:Y:S01]  /*8ab0*/  HADD2.F32 R88, -RZ, R144.reuse.H0_H0 ;  /* 0x20000090ff587230 */ /* 0x100fe20000004100 */
[----:B------:R-:W-:Y:S01]  /*8ac0*/  F2FP.SATFINITE.E4M3.F32.PACK_AB_MERGE_C R14, R15, R14, RZ ;  /* 0x0000000e0f0e723e */ /* 0x000fe200048070ff */
[----:B------:R-:W-:Y:S02]  /*8ad0*/  HADD2.F32 R89, -RZ, R144.H1_H1 ;  /* 0x30000090ff597230 */ /* 0x000fe40000004100 */
[C---:B------:R-:W-:Y:S01]  /*8ae0*/  FFMA R19, R73.reuse, R86, R19 ;  /* 0x0000005649137223 */ /* 0x040fe20000000013 */
[C---:B------:R-:W-:Y:S01]  /*8af0*/  FFMA R0, R73.reuse, R85, R0 ;  /* 0x0000005549007223 */ /* 0x040fe20000000000 */
[----:B------:R-:W-:Y:S01]  /*8b00*/  FFMA R2, R73, R87, R2 ;  /* 0x0000005749027223 */ /* 0x000fe20000000002 */
[C---:B------:R-:W-:Y:S01]  /*8b10*/  FMUL R3, R70.reuse, R22 ;  /* 0x0000001646037220 */ /* 0x040fe20000400000 */
[C---:B------:R-:W-:Y:S01]  /*8b20*/  FMUL R22, R70.reuse, R29 ;  /* 0x0000001d46167220 */ /* 0x040fe20000400000 */
[----:B------:R-:W-:Y:S01]  /*8b30*/  F2FP.SATFINITE.E4M3.F32.PACK_AB_MERGE_C R18, R19, R18, RZ ;  /* 0x000000121312723e */ /* 0x000fe200048070ff */
[C---:B------:R-:W-:Y:S01]  /*8b40*/  FMUL R29, R70.reuse, R36 ;  /* 0x00000024461d7220 */ /* 0x040fe20000400000 */
        /* <DEDUP_REMOVED lines=8> */
[C---:B------:R-:W-:Y:S01]  /*8bd0*/  FFMA R11, R73.reuse, R92, R11 ;  /* 0x0000005c490b7223 */ /* 0x040fe2000000000b */
[----:B------:R-:W-:Y:S01]  /*8be0*/  FMUL R26, R70, R33 ;  /* 0x00000021461a7220 */ /* 0x000fe20000400000 */
[----:B------:R-:W-:Y:S01]  /*8bf0*/  F2FP.SATFINITE.E4M3.F32.PACK_AB_MERGE_C R3, R6, R3, RZ ;  /* 0x000000030603723e */ /* 0x000fe200048070ff */
        /* <DEDUP_REMOVED lines=9> */
[C---:B------:R-:W-:Y:S01]  /*8c90*/  FMUL R30, R70.reuse, R37 ;  /* 0x00000025461e7220 */ /* 0x040fe20000400000 */
[C---:B------:R-:W-:Y:S01]  /*8ca0*/  FMUL R37, R70.reuse, R44 ;  /* 0x0000002c46257220 */ /* 0x040fe20000400000 */
[C---:B------:R-:W-:Y:S01]  /*8cb0*/  FMUL R24, R70.reuse, R31 ;  /* 0x0000001f46187220 */ /* 0x040fe20000400000 */
[----:B------:R-:W-:Y:S01]  /*8cc0*/  F2FP.F16.E4M3.UNPACK_B R150, R150.H1 ;  /* 0x00000096ff96723e */ /* 0x000fe200030006ff */
[--C-:B------:R-:W-:Y:S02]  /*8cd0*/  HADD2.F32 R100, -RZ, R147.reuse.H0_H0 ;  /* 0x20000093ff647230 */ /* 0x100fe40000004100 */
[----:B------:R-:W-:Y:S01]  /*8ce0*/  FMUL R27, R70, R34 ;  /* 0x00000022461b7220 */ /* 0x000fe20000400000 */
[----:B------:R-:W-:Y:S02]  /*8cf0*/  HADD2.F32 R101, -RZ, R147.H1_H1 ;  /* 0x30000093ff657230 */ /* 0x000fe40000004100 */
[C---:B------:R-:W-:Y:S01]  /*8d00*/  FFMA R24, R73.reuse, R97, R24 ;  /* 0x0000006149187223 */ /* 0x040fe20000000018 */
[----:B------:R-:W-:Y:S01]  /*8d10*/  F2FP.F16.E4M3.UNPACK_B R151, R151.H1 ;  /* 0x00000097ff97723e */ /* 0x000fe200030006ff */
[C---:B------:R-:W-:Y:S01]  /*8d20*/  FFMA R25, R73.reuse, R98, R25 ;  /* 0x0000006249197223 */ /* 0x040fe20000000019 */
[C---:B------:R-:W-:Y:S01]  /*8d30*/  FFMA R26, R73.reuse, R99, R26 ;  /* 0x00000063491a7223 */ /* 0x040fe2000000001a */
[----:B------:R-:W-:Y:S01]  /*8d40*/  F2FP.F16.E4M3.UNPACK_B R152, R152.H1 ;  /* 0x00000098ff98723e */ /* 0x000fe200030006ff */
[C---:B------:R-:W-:Y:S01]  /*8d50*/  FFMA R27, R73.reuse, R100, R27 ;  /* 0x00000064491b7223 */ /* 0x040fe2000000001b */
[----:B------:R-:W-:Y:S01]  /*8d60*/  F2FP.SATFINITE.E4M3.F32.PACK_AB_MERGE_C R6, R24, R23, RZ ;  /* 0x000000171806723e */ /* 0x000fe200048070ff */
[C---:B------:R-:W-:Y:S01]  /*8d70*/  FMUL R34, R70.reuse, R41 ;  /* 0x0000002946227220 */ /* 0x040fe20000400000 */
[C---:B------:R-:W-:Y:S01]  /*8d80*/  FMUL R41, R70.reuse, R48 ;  /* 0x0000003046297220 */ /* 0x040fe20000400000 */
[----:B------:R-:W-:Y:S01]  /*8d90*/  FMUL R28, R70, R35 ;  /* 0x00000023461c7220 */ /* 0x000fe20000400000 */
[----:B------:R-:W-:Y:S01]  /*8da0*/  F2FP.F16.E4M3.UNPACK_B R153, R153.H1 ;  /* 0x00000099ff99723e */ /* 0x000fe200030006ff */
[--C-:B------:R-:W-:Y:S01]  /*8db0*/  HADD2.F32 R104, -RZ, R148.reuse.H0_H0 ;  /* 0x20000094ff687230 */ /* 0x100fe20000004100 */
[----:B------:R-:W-:Y:S01]  /*8dc0*/  F2FP.SATFINITE.E4M3.F32.PACK_AB_MERGE_C R6, R22, R21, R6 ;  /* 0x000000151606723e */ /* 0x000fe20004807006 */
[C---:B------:R-:W-:Y:S01]  /*8dd0*/  FFMA R28, R73.reuse, R101, R28 ;  /* 0x00000065491c7223 */ /* 0x040fe2000000001c */
[C---:B------:R-:W-:Y:S01]  /*8de0*/  FFMA R29, R73.reuse, R102, R29 ;  /* 0x00000066491d7223 */ /* 0x040fe2000000001d */
[C---:B------:R-:W-:Y:S01]  /*8df0*/  FFMA R30, R73.reuse, R103, R30 ;  /* 0x00000067491e7223 */ /* 0x040fe2000000001e */
[----:B------:R-:W-:Y:S02]  /*8e00*/  HADD2.F32 R105, -RZ, R148.H1_H1 ;  /* 0x30000094ff697230 */ /* 0x000fe40000004100 */
[C---:B------:R-:W-:Y:S01]  /*8e10*/  FMUL R31, R70.reuse, R38 ;  /* 0x00000026461f7220 */ /* 0x040fe20000400000 */
[----:B------:R-:W-:Y:S01]  /*8e20*/  F2FP.F16.E4M3.UNPACK_B R154, R154.H1 ;  /* 0x0000009aff9a723e */ /* 0x000fe200030006ff */
[C---:B------:R-:W-:Y:S01]  /*8e30*/  FMUL R38, R70.reuse, R45 ;  /* 0x0000002d46267220 */ /* 0x040fe20000400000 */
[C---:B------:R-:W-:Y:S01]  /*8e40*/  FMUL R45, R70.reuse, R52 ;  /* 0x00000034462d7220 */ /* 0x040fe20000400000 */
[----:B------:R-:W-:Y:S01]  /*8e50*/  F2FP.F16.E4M3.UNPACK_B R155, R155.H1 ;  /* 0x0000009bff9b723e */ /* 0x000fe200030006ff */
[----:B------:R-:W-:Y:S01]  /*8e60*/  FFMA R31, R73, R104, R31 ;  /* 0x00000068491f7223 */ /* 0x000fe2000000001f */
[----:B------:R-:W-:Y:S01]  /*8e70*/  FMUL R52, R70, R59 ;  /* 0x0000003b46347220 */ /* 0x000fe20000400000 */
[----:B------:R-:W-:Y:S01]  /*8e80*/  IADD3 R68, PT, PT, R68, 0x1, RZ ;  /* 0x0000000144447810 */ /* 0x000fe20007ffe0ff */
[C---:B------:R-:W-:Y:S01]  /*8e90*/  FMUL R59, R70.reuse, R66 ;  /* 0x00000042463b7220 */ /* 0x040fe20000400000 */
[----:B------:R-:W-:Y:S01]  /*8ea0*/  F2FP.SATFINITE.E4M3.F32.PACK_AB_MERGE_C R66, R13, R12, R14 ;  /* 0x0000000c0d42723e */ /* 0x000fe2000480700e */
[C---:B------:R-:W-:Y:S01]  /*8eb0*/  FMUL R32, R70.reuse, R39 ;  /* 0x0000002746207220 */ /* 0x040fe20000400000 */
[--C-:B------:R-:W-:Y:S02]  /*8ec0*/  HADD2.F32 R108, -RZ, R149.reuse.H0_H0 ;  /* 0x20000095ff6c7230 */ /* 0x100fe40000004100 */
[C---:B------:R-:W-:Y:S01]  /*8ed0*/  FMUL R35, R70.reuse, R42 ;  /* 0x0000002a46237220 */ /* 0x040fe20000400000 */
[----:B------:R-:W-:Y:S02]  /*8ee0*/  HADD2.F32 R109, -RZ, R149.H1_H1 ;  /* 0x30000095ff6d7230 */ /* 0x000fe40000004100 */
[C---:B------:R-:W-:Y:S01]  /*8ef0*/  FFMA R32, R73.reuse, R105, R32 ;  /* 0x0000006949207223 */ /* 0x040fe20000000020 */
[----:B------:R-:W-:Y:S01]  /*8f00*/  FMUL R36, R70, R43 ;  /* 0x0000002b46247220 */ /* 0x000fe20000400000 */
[C---:B------:R-:W-:Y:S01]  /*8f10*/  FFMA R33, R73.reuse, R106, R33 ;  /* 0x0000006a49217223 */ /* 0x040fe20000000021 */
[C---:B------:R-:W-:Y:S01]  /*8f20*/  FFMA R34, R73.reuse, R107, R34 ;  /* 0x0000006b49227223 */ /* 0x040fe20000000022 */
[--C-:B------:R-:W-:Y:S01]  /*8f30*/  HADD2.F32 R112, -RZ, R150.reuse.H0_H0 ;  /* 0x20000096ff707230 */ /* 0x100fe20000004100 */
[----:B------:R-:W-:Y:S01]  /*8f40*/  F2FP.SATFINITE.E4M3.F32.PACK_AB_MERGE_C R32, R32, R31, RZ ;  /* 0x0000001f2020723e */ /* 0x000fe200048070ff */
[C---:B------:R-:W-:Y:S01]  /*8f50*/  FFMA R35, R73.reuse, R108, R35 ;  /* 0x0000006c49237223 */ /* 0x040fe20000000023 */
[----:B------:R-:W-:Y:S02]  /*8f60*/  HADD2.F32 R113, -RZ, R150.H1_H1 ;  /* 0x30000096ff717230 */ /* 0x000fe40000004100 */
[----:B------:R-:W-:Y:S01]  /*8f70*/  FMUL R39, R70, R46 ;  /* 0x0000002e46277220 */ /* 0x000fe20000400000 */
[----:B------:R-:W-:Y:S01]  /*8f80*/  F2FP.SATFINITE.E4M3.F32.PACK_AB_MERGE_C R32, R30, R29, R32 ;  /* 0x0000001d1e20723e */ /* 0x000fe20004807020 */
[C---:B------:R-:W-:Y:S01]  /*8f90*/  FFMA R36, R73.reuse, R109, R36 ;  /* 0x0000006d49247223 */ /* 0x040fe20000000024 */
[C---:B------:R-:W-:Y:S01]  /*8fa0*/  FMUL R40, R70.reuse, R47 ;  /* 0x0000002f46287220 */ /* 0x040fe20000400000 */
        /* <DEDUP_REMOVED lines=10> */
[C---:B------:R-:W-:Y:S01]  /*9050*/  FMUL R50, R70.reuse, R57 ;  /* 0x0000003946327220 */ /* 0x040fe20000400000 */
[C---:B------:R-:W-:Y:S01]  /*9060*/  FMUL R57, R70.reuse, R64 ;  /* 0x0000004046397220 */ /* 0x040fe20000400000 */
[----:B------:R-:W-:Y:S01]  /*9070*/  FFMA R42, R73, R115, R42 ;  /* 0x00000073492a7223 */ /* 0x000fe2000000002a */
[C---:B------:R-:W-:Y:S01]  /*9080*/  FMUL R46, R70.reuse, R53 ;  /* 0x00000035462e7220 */ /* 0x040fe20000400000 */
[--C-:B------:R-:W-:Y:S01]  /*9090*/  HADD2.F32 R120, -RZ, R152.reuse.H0_H0 ;  /* 0x20000098ff787230 */ /* 0x100fe20000004100 */
[----:B------:R-:W-:Y:S01]  /*90a0*/  F2FP.SATFINITE.E4M3.F32.PACK_AB_MERGE_C R64, R5, R4, R76 ;  /* 0x000000040540723e */ /* 0x000fe2000480704c */
[C---:B------:R-:W-:Y:S01]  /*90b0*/  FMUL R51, R70.reuse, R58 ;  /* 0x0000003a46337220 */ /* 0x040fe20000400000 */
[C---:B------:R-:W-:Y:S01]  /*90c0*/  FMUL R53, R70.reuse, R60 ;  /* 0x0000003c46357220 */ /* 0x040fe20000400000 */
[C---:B------:R-:W-:Y:S01]  /*90d0*/  FFMA R43, R73.reuse, R116, R43 ;  /* 0x00000074492b7223 */ /* 0x040fe2000000002b */
[----:B------:R-:W-:Y:S02]  /*90e0*/  HADD2.F32 R121, -RZ, R152.H1_H1 ;  /* 0x30000098ff797230 */ /* 0x000fe40000004100 */
[C---:B------:R-:W-:Y:S01]  /*90f0*/  FMUL R47, R70.reuse, R54 ;  /* 0x00000036462f7220 */ /* 0x040fe20000400000 */
[C---:B------:R-:W-:Y:S01]  /*9100*/  FMUL R58, R70.reuse, R65 ;  /* 0x00000041463a7220 */ /* 0x040fe20000400000 */
[----:B------:R-:W-:Y:S01]  /*9110*/  FMUL R60, R70, R67 ;  /* 0x00000043463c7220 */ /* 0x000fe20000400000 */
[----:B------:R-:W-:Y:S01]  /*9120*/  F2FP.SATFINITE.E4M3.F32.PACK_AB_MERGE_C R5, R20, R11, RZ ;  /* 0x0000000b1405723e */ /* 0x000fe200048070ff */
[----:B------:R-:W-:Y:S01]  /*9130*/  FFMA R44, R73, R117, R44 ;  /* 0x00000075492c7223 */ /* 0x000fe2000000002c */
[C---:B------:R-:W-:Y:S01]  /*9140*/  FMUL R48, R70.reuse, R55 ;  /* 0x0000003746307220 */ /* 0x040fe20000400000 */
[----:B------:R-:W-:Y:S01]  /*9150*/  F2FP.SATFINITE.E4M3.F32.PACK_AB_MERGE_C R65, R9, R8, R78 ;  /* 0x000000080941723e */ /* 0x000fe2000480704e */
[----:B------:R-:W-:Y:S01]  /*9160*/  FFMA R45, R73, R118, R45 ;  /* 0x00000076492d7223 */ /* 0x000fe2000000002d */
[----:B------:R-:W-:Y:S01]  /*9170*/  F2FP.SATFINITE.E4M3.F32.PACK_AB_MERGE_C R67, R17, R16, R18 ;  /* 0x000000101143723e */ /* 0x000fe20004807012 */
[----:B------:R-:W-:Y:S01]  /*9180*/  FMUL R49, R70, R56 ;  /* 0x0000003846317220 */ /* 0x000fe20000400000 */
[C---:B------:R-:W-:Y:S01]  /*9190*/  FFMA R46, R73.reuse, R119, R46 ;  /* 0x00000077492e7223 */ /* 0x040fe2000000002e */
[--C-:B------:R-:W-:Y:S02]  /*91a0*/  HADD2.F32 R124, -RZ, R153.reuse.H0_H0 ;  /* 0x20000099ff7c7230 */ /* 0x100fe40000004100 */
[C---:B------:R-:W-:Y:S01]  /*91b0*/  FFMA R47, R73.reuse, R120, R47 ;  /* 0x00000078492f7223 */ /* 0x040fe2000000002f */
[----:B------:R1:W-:Y:S01]  /*91c0*/  STS.128 [R137+UR44+0x6400], R64 ;  /* 0x0064004089007988 */ /* 0x0003e20008000c2c */
[----:B------:R-:W-:Y:S01]  /*91d0*/  HADD2.F32 R125, -RZ, R153.H1_H1 ;  /* 0x30000099ff7d7230 */ /* 0x000fe20000004100 */
[----:B------:R-:W-:Y:S01]  /*91e0*/  F2FP.SATFINITE.E4M3.F32.PACK_AB_MERGE_C R5, R10, R7, R5 ;  /* 0x000000070a05723e */ /* 0x000fe20004807005 */
[C---:B------:R-:W-:Y:S01]  /*91f0*/  FFMA R48, R73.reuse, R121, R48 ;  /* 0x0000007949307223 */ /* 0x040fe20000000030 */
[----:B------:R-:W-:Y:S01]  /*9200*/  F2FP.SATFINITE.E4M3.F32.PACK_AB_MERGE_C R7, R28, R27, RZ ;  /* 0x0000001b1c07723e */ /* 0x000fe200048070ff */
        /* <DEDUP_REMOVED lines=8> */
[----:B------:R-:W-:Y:S01]  /*9290*/  FMUL R56, R70, R63 ;  /* 0x0000003f46387220 */ /* 0x000fe20000400000 */
[----:B------:R-:W-:Y:S01]  /*92a0*/  F2FP.SATFINITE.E4M3.F32.PACK_AB_MERGE_C R4, R2, R0, R3 ;  /* 0x000000000204723e */ /* 0x000fe20004807003 */
[C---:B------:R-:W-:Y:S01]  /*92b0*/  FFMA R53, R73.reuse, R126, R53 ;  /* 0x0000007e49357223 */ /* 0x040fe20000000035 */
[----:B------:R-:W-:Y:S01]  /*92c0*/  F2FP.SATFINITE.E4M3.F32.PACK_AB_MERGE_C R7, R26, R25, R7 ;  /* 0x000000191a07723e */ /* 0x000fe20004807007 */
[C---:B------:R-:W-:Y:S01]  /*92d0*/  FFMA R54, R73.reuse, R127, R54 ;  /* 0x0000007f49367223 */ /* 0x040fe20000000036 */
[--C-:B------:R-:W-:Y:S02]  /*92e0*/  HADD2.F32 R74, -RZ, R155.reuse.H0_H0 ;  /* 0x2000009bff4a7230 */ /* 0x100fe40000004100 */
[C---:B------:R-:W-:Y:S01]  /*92f0*/  FFMA R55, R73.reuse, R128, R55 ;  /* 0x0000008049377223 */ /* 0x040fe20000000037 */
[----:B------:R-:W-:Y:S01]  /*9300*/  HADD2.F32 R131, -RZ, R155.H1_H1 ;  /* 0x3000009bff837230 */ /* 0x000fe20000004100 */
[----:B------:R1:W-:Y:S01]  /*9310*/  STS.128 [R179+0x6010], R4 ;  /* 0x00601004b3007388 */ /* 0x0003e20000000c00 */
[----:B------:R-:W-:Y:S01]  /*9320*/  F2FP.SATFINITE.E4M3.F32.PACK_AB_MERGE_C R35, R36, R35, RZ ;  /* 0x000000232423723e */ /* 0x000fe200048070ff */
[C---:B------:R-:W-:Y:S01]  /*9330*/  FFMA R56, R73.reuse, R129, R56 ;  /* 0x0000008149387223 */ /* 0x040fe20000000038 */
[----:B------:R-:W-:Y:S01]  /*9340*/  F2FP.SATFINITE.E4M3.F32.PACK_AB_MERGE_C R39, R40, R39, RZ ;  /* 0x000000272827723e */ /* 0x000fe200048070ff */
[C---:B------:R-:W-:Y:S01]  /*9350*/  FFMA R57, R73.reuse, R72, R57 ;  /* 0x0000004849397223 */ /* 0x040fe20000000039 */
[----:B------:R-:W-:Y:S01]  /*9360*/  F2FP.SATFINITE.E4M3.F32.PACK_AB_MERGE_C R43, R44, R43, RZ ;  /* 0x0000002b2c2b723e */ /* 0x000fe200048070ff */
[C---:B------:R-:W-:Y:S01]  /*9370*/  FFMA R58, R73.reuse, R75, R58 ;  /* 0x0000004b493a7223 */ /* 0x040fe2000000003a */
[C---:B------:R-:W-:Y:S01]  /*9380*/  FFMA R59, R73.reuse, R74, R59 ;  /* 0x0000004a493b7223 */ /* 0x040fe2000000003b */
[----:B------:R-:W-:Y:S01]  /*9390*/  F2FP.SATFINITE.E4M3.F32.PACK_AB_MERGE_C R33, R34, R33, R35 ;  /* 0x000000212221723e */ /* 0x000fe20004807023 */
        /* <DEDUP_REMOVED lines=11> */
[----:B------:R-:W-:Y:S05]  /*9450*/  F2FP.SATFINITE.E4M3.F32.PACK_AB_MERGE_C R51, R58, R57, R59 ;  /* 0x000000393a33723e */ /* 0x000fea000480703b */
        /* <DEDUP_REMOVED lines=10> */
[----:B------:R-:W-:Y:S02]  /*9500*/  UIADD3 UR9, UPT, UPT, UR49, 0x40, URZ ;  /* 0x0000004031097890 */ /* 0x000fe4000fffe0ff */
[----:B------:R-:W-:Y:S01]  /*9510*/  UIADD3 UR8, UPT, UPT, UR44, 0x6400, URZ ;  /* 0x000064002c087890 */ /* 0x000fe2000fffe0ff */
[----:B------:R-:W-:Y:S01]  /*9520*/  UMOV UR10, UR50 ;  /* 0x00000032000a7c82 */ /* 0x000fe20008000000 */
[----:B------:R-:W-:Y:S01]  /*9530*/  UMOV UR11, UR36 ;  /* 0x00000024000b7c82 */ /* 0x000fe20008000000 */
[----:B--2---:R-:W-:Y:S04]  /*9540*/  UIADD3 UR4, UP0, UPT, UR6, 0x680, URZ ;  /* 0x0000068006047890 */ /* 0x004fe8000ff1e0ff */
[----:B------:R-:W-:Y:S09]  /*9550*/  UIADD3.X UR5, UPT, UPT, URZ, UR7, URZ, UP0, !UPT ;  /* 0x00000007ff057290 */ /* 0x000ff200087fe4ff */
[----:B------:R2:W-:Y:S01]  /*9560*/  UTMASTG.3D [UR8], [UR4] ;  /* 0x00000008040073b5 */ /* 0x0005e20008010000 */
[----:B------:R0:W-:Y:S01]  /*9570*/  UTMACMDFLUSH ;  /* 0x00000000000079b7 */ /* 0x0001e20000000000 */
[----:B--2---:R-:W-:Y:S04]  /*9580*/  DEPBAR.LE SB0, 0x1 ;  /* 0x000080400000791a */ /* 0x004fe80000000000 */
.L_x_132:
[----:B------:R-:W-:Y:S05]  /*9590*/  BSYNC.RECONVERGENT B0 ;  /* 0x0000000000007941 */ /* 0x000fea0003800200 */
.L_x_131:
[----:B------:R-:W-:Y:S01]  /*95a0*/  R2UR UR4, R160 ;  /* 0x00000000a00472ca */ /* 0x000fe200000e0000 */
[----:B------:R-:W-:Y:S01]  /*95b0*/  BAR.SYNC.DEFER_BLOCKING 0x1, 0x80 ;  /* 0x0042000000007b1d */ /* 0x000fe20000010000 */
[----:B------:R-:W-:Y:S01]  /*95c0*/  ISETP.NE.AND P0, PT, R162, 0x2, PT ;  /* 0x00000002a200780c */ /* 0x000fe20003f05270 */
[----:B------:R-:W-:Y:S01]  /*95d0*/  UISETP.NE.AND UP0, UPT, UR46, URZ, UPT ;  /* 0x000000ff2e00728c */ /* 0x000fe2000bf05270 */
[----:B------:R-:W-:Y:S01]  /*95e0*/  ISETP.NE.AND P1, PT, R68, 0x4, PT ;  /* 0x000000044400780c */ /* 0x000fe20003f25270 */
[----:B------:R-:W-:Y:S01]  /*95f0*/  UIADD3 UR20, UPT, UPT, UR37, UR63, URZ ;  /* 0x0000003f25147290 */ /* 0x000fe2000fffe0ff */
[----:B------:R-:W-:Y:S02]  /*9600*/  SEL R0, RZ, 0x1, P0 ;  /* 0x00000001ff007807 */ /* 0x000fe40000000000 */
[----:B------:R-:W-:Y:S02]  /*9610*/  SEL R3, RZ, 0x1, P1 ;  /* 0x00000001ff037807 */ /* 0x000fe40000800000 */
[----:B------:R-:W-:Y:S02]  /*9620*/  LOP3.LUT R167, R167, R0, RZ, 0x3c, !PT ;  /* 0x00000000a7a77212 */ /* 0x000fe400078e3cff */
[----:B------:R-:W-:Y:S01]  /*9630*/  LOP3.LUT R168, R168, R3, RZ, 0x3c, !PT ;  /* 0x00000003a8a87212 */ /* 0x000fe200078e3cff */
[----:B------:R-:W-:Y:S01]  /*9640*/  UIADD3 UR16, UPT, UPT, UR38, UR4, URZ ;  /* 0x0000000426107290 */ /* 0x000fe2000fffe0ff */
[----:B------:R-:W-:Y:S02]  /*9650*/  SEL R162, R162, RZ, P0 ;  /* 0x000000ffa2a27207 */ /* 0x000fe40000000000 */
[----:B------:R-:W-:Y:S01]  /*9660*/  SEL R68, R68, RZ, P1 ;  /* 0x000000ff44447207 */ /* 0x000fe20000800000 */
[----:B------:R-:W-:Y:S01]  /*9670*/  UMOV UR36, UR59 ;  /* 0x0000003b00247c82 */ /* 0x000fe20008000000 */
[----:B------:R-:W-:Y:S07]  /*9680*/  BRA.U UP0, `(.L_x_133) ;  /* 0xffffffc5005c7547 */ /* 0x000fee000b83ffff */
[----:B------:R-:W-:Y:S05]  /*9690*/  EXIT ;  /* 0x000000000000794d */ /* 0x000fea0003800000 */
.L_x_25:
[----:B--2---:R2:W3:Y:S02]  /*96a0*/  SYNCS.PHASECHK.TRANS64.TRYWAIT P0, [R3+URZ+0x220], R2 ;  /* 0x00022002030075a7 */ /* 0x0044e400080011ff */
[----:B---3--:R-:W-:Y:S05]  /*96b0*/  @!P0 NANOSLEEP.SYNCS 0x989680 ;  /* 0x009896800000895d */ /* 0x008fea0003900000 */
[----:B------:R-:W3:Y:S02]  /*96c0*/  @!P0 SYNCS.PHASECHK.TRANS64 P0, [R3+URZ+0x220], R2 ;  /* 0x00022002030085a7 */ /* 0x000ee400080010ff */
[----:B---3--:R-:W-:Y:S05]  /*96d0*/  @!P0 BRA `(.L_x_25) ;  /* 0xfffffffc00f08947 */ /* 0x008fea000383ffff */
[----:B------:R-:W-:Y:S05]  /*96e0*/  BRA `(.L_x_134) ;  /* 0xffffff8400607947 */ /* 0x000fea000383ffff */
.L_x_28:
[----:B-1----:R-:W-:-:S07]  /*96f0*/  MOV R0, UR33 ;  /* 0x0000002100007c02 */ /* 0x002fce0008000f00 */
.L_x_135:
[----:B-1----:R1:W2:Y:S02]  /*9700*/  SYNCS.PHASECHK.TRANS64.TRYWAIT P0, [R0+URZ+0xc0], R3 ;  /* 0x0000c003000075a7 */ /* 0x0022a400080011ff */
[----:B--2---:R-:W-:Y:S05]  /*9710*/  @!P0 NANOSLEEP.SYNCS 0x989680 ;  /* 0x009896800000895d */ /* 0x004fea0003900000 */
[----:B------:R-:W2:Y:S02]  /*9720*/  @!P0 SYNCS.PHASECHK.TRANS64 P0, [R0+URZ+0xc0], R3 ;  /* 0x0000c003000085a7 */ /* 0x000ea400080010ff */
[----:B--2---:R-:W-:Y:S05]  /*9730*/  @!P0 BRA `(.L_x_135) ;  /* 0xfffffffc00f08947 */ /* 0x004fea000383ffff */
[----:B------:R-:W-:Y:S05]  /*9740*/  BRA `(.L_x_27) ;  /* 0xffffff8400a87947 */ /* 0x000fea000383ffff */
.L_x_35:
[----:B-1----:R-:W-:-:S07]  /*9750*/  MOV R0, UR17 ;  /* 0x0000001100007c02 */ /* 0x002fce0008000f00 */
.L_x_136:
[----:B-1----:R1:W2:Y:S02]  /*9760*/  SYNCS.PHASECHK.TRANS64.TRYWAIT P0, [R0+URZ+0xc0], R3 ;  /* 0x0000c003000075a7 */ /* 0x0022a400080011ff */
[----:B--2---:R-:W-:Y:S05]  /*9770*/  @!P0 NANOSLEEP.SYNCS 0x989680 ;  /* 0x009896800000895d */ /* 0x004fea0003900000 */
[----:B------:R-:W2:Y:S02]  /*9780*/  @!P0 SYNCS.PHASECHK.TRANS64 P0, [R0+URZ+0xc0], R3 ;  /* 0x0000c003000085a7 */ /* 0x000ea400080010ff */
[----:B--2---:R-:W-:Y:S05]  /*9790*/  @!P0 BRA `(.L_x_136) ;  /* 0xfffffffc00f08947 */ /* 0x004fea000383ffff */
[----:B------:R-:W-:Y:S05]  /*97a0*/  BRA `(.L_x_34) ;  /* 0xffffff8800647947 */ /* 0x000fea000383ffff */
.L_x_40:
[----:B-1----:R1:W2:Y:S02]  /*97b0*/  SYNCS.PHASECHK.TRANS64.TRYWAIT P0, [R3+URZ+0x1b0], R0 ;  /* 0x0001b000030075a7 */ /* 0x0022a400080011ff */
[----:B--2---:R-:W-:Y:S05]  /*97c0*/  @!P0 NANOSLEEP.SYNCS 0x989680 ;  /* 0x009896800000895d */ /* 0x004fea0003900000 */
[----:B------:R-:W2:Y:S02]  /*97d0*/  @!P0 SYNCS.PHASECHK.TRANS64 P0, [R3+URZ+0x1b0], R0 ;  /* 0x0001b000030085a7 */ /* 0x000ea400080010ff */
[----:B--2---:R-:W-:Y:S05]  /*97e0*/  @!P0 BRA `(.L_x_40) ;  /* 0xfffffffc00f08947 */ /* 0x004fea000383ffff */
[----:B------:R-:W-:Y:S05]  /*97f0*/  BRA `(.L_x_137) ;  /* 0xffffff8c00087947 */ /* 0x000fea000383ffff */
.L_x_44:
[----:B-1----:R-:W-:-:S07]  /*9800*/  MOV R0, UR4 ;  /* 0x0000000400007c02 */ /* 0x002fce0008000f00 */
.L_x_138:
[----:B-1----:R1:W2:Y:S02]  /*9810*/  SYNCS.PHASECHK.TRANS64.TRYWAIT P0, [R0+URZ], R3 ;  /* 0x00000003000075a7 */ /* 0x0022a400080011ff */
[----:B--2---:R-:W-:Y:S05]  /*9820*/  @!P0 NANOSLEEP.SYNCS 0x989680 ;  /* 0x009896800000895d */ /* 0x004fea0003900000 */
[----:B------:R-:W2:Y:S02]  /*9830*/  @!P0 SYNCS.PHASECHK.TRANS64 P0, [R0+URZ], R3 ;  /* 0x00000003000085a7 */ /* 0x000ea400080010ff */
[----:B--2---:R-:W-:Y:S05]  /*9840*/  @!P0 BRA `(.L_x_138) ;  /* 0xfffffffc00f08947 */ /* 0x004fea000383ffff */
[----:B------:R-:W-:Y:S05]  /*9850*/  BRA `(.L_x_139) ;  /* 0xffffff9000b07947 */ /* 0x000fea000383ffff */
.L_x_45:
[----:B------:R-:W-:-:S07]  /*9860*/  MOV R0, UR5 ;  /* 0x0000000500007c02 */ /* 0x000fce0008000f00 */
.L_x_140:
[----:B-1----:R1:W2:Y:S02]  /*9870*/  SYNCS.PHASECHK.TRANS64.TRYWAIT P0, [R0+URZ], R3 ;  /* 0x00000003000075a7 */ /* 0x0022a400080011ff */
[----:B--2---:R-:W-:Y:S05]  /*9880*/  @!P0 NANOSLEEP.SYNCS 0x989680 ;  /* 0x009896800000895d */ /* 0x004fea0003900000 */
[----:B------:R-:W2:Y:S02]  /*9890*/  @!P0 SYNCS.PHASECHK.TRANS64 P0, [R0+URZ], R3 ;  /* 0x00000003000085a7 */ /* 0x000ea400080010ff */
[----:B--2---:R-:W-:Y:S05]  /*98a0*/  @!P0 BRA `(.L_x_140) ;  /* 0xfffffffc00f08947 */ /* 0x004fea000383ffff */
[----:B------:R-:W-:Y:S05]  /*98b0*/  BRA `(.L_x_141) ;  /* 0xffffff9000bc7947 */ /* 0x000fea000383ffff */
.L_x_46:
[----:B------:R-:W-:-:S07]  /*98c0*/  MOV R0, UR5 ;  /* 0x0000000500007c02 */ /* 0x000fce0008000f00 */
.L_x_142:
[----:B-1----:R1:W2:Y:S02]  /*98d0*/  SYNCS.PHASECHK.TRANS64.TRYWAIT P0, [R0+URZ], R3 ;  /* 0x00000003000075a7 */ /* 0x0022a400080011ff */
[----:B--2---:R-:W-:Y:S05]  /*98e0*/  @!P0 NANOSLEEP.SYNCS 0x989680 ;  /* 0x009896800000895d */ /* 0x004fea0003900000 */
[----:B------:R-:W2:Y:S02]  /*98f0*/  @!P0 SYNCS.PHASECHK.TRANS64 P0, [R0+URZ], R3 ;  /* 0x00000003000085a7 */ /* 0x000ea400080010ff */
[----:B--2---:R-:W-:Y:S05]  /*9900*/  @!P0 BRA `(.L_x_142) ;  /* 0xfffffffc00f08947 */ /* 0x004fea000383ffff */
[----:B------:R-:W-:Y:S05]  /*9910*/  BRA `(.L_x_143) ;  /* 0xffffff9000c87947 */ /* 0x000fea000383ffff */
.L_x_47:
[----:B------:R-:W-:-:S07]  /*9920*/  MOV R0, UR5 ;  /* 0x0000000500007c02 */ /* 0x000fce0008000f00 */
.L_x_144:
[----:B-1----:R1:W2:Y:S02]  /*9930*/  SYNCS.PHASECHK.TRANS64.TRYWAIT P0, [R0+URZ], R3 ;  /* 0x00000003000075a7 */ /* 0x0022a400080011ff */
[----:B--2---:R-:W-:Y:S05]  /*9940*/  @!P0 NANOSLEEP.SYNCS 0x989680 ;  /* 0x009896800000895d */ /* 0x004fea0003900000 */
[----:B------:R-:W2:Y:S02]  /*9950*/  @!P0 SYNCS.PHASECHK.TRANS64 P0, [R0+URZ], R3 ;  /* 0x00000003000085a7 */ /* 0x000ea400080010ff */
[----:B--2---:R-:W-:Y:S05]  /*9960*/  @!P0 BRA `(.L_x_144) ;  /* 0xfffffffc00f08947 */ /* 0x004fea000383ffff */
[----:B------:R-:W-:Y:S05]  /*9970*/  BRA `(.L_x_145) ;  /* 0xffffff9000d47947 */ /* 0x000fea000383ffff */
.L_x_48:
[----:B------:R-:W-:-:S07]  /*9980*/  MOV R0, UR5 ;  /* 0x0000000500007c02 */ /* 0x000fce0008000f00 */
.L_x_146:
[----:B-1----:R1:W2:Y:S02]  /*9990*/  SYNCS.PHASECHK.TRANS64.TRYWAIT P0, [R0+URZ], R3 ;  /* 0x00000003000075a7 */ /* 0x0022a400080011ff */
[----:B--2---:R-:W-:Y:S05]  /*99a0*/  @!P0 NANOSLEEP.SYNCS 0x989680 ;  /* 0x009896800000895d */ /* 0x004fea0003900000 */
[----:B------:R-:W2:Y:S02]  /*99b0*/  @!P0 SYNCS.PHASECHK.TRANS64 P0, [R0+URZ], R3 ;  /* 0x00000003000085a7 */ /* 0x000ea400080010ff */
[----:B--2---:R-:W-:Y:S05]  /*99c0*/  @!P0 BRA `(.L_x_146) ;  /* 0xfffffffc00f08947 */ /* 0x004fea000383ffff */
[----:B------:R-:W-:Y:S05]  /*99d0*/  BRA `(.L_x_147) ;  /* 0xffffff9000e07947 */ /* 0x000fea000383ffff */
.L_x_49:
[----:B------:R-:W-:-:S07]  /*99e0*/  MOV R0, UR5 ;  /* 0x0000000500007c02 */ /* 0x000fce0008000f00 */
.L_x_148:
[----:B-1----:R1:W2:Y:S02]  /*99f0*/  SYNCS.PHASECHK.TRANS64.TRYWAIT P0, [R0+URZ], R3 ;  /* 0x00000003000075a7 */ /* 0x0022a400080011ff */
[----:B--2---:R-:W-:Y:S05]  /*9a00*/  @!P0 NANOSLEEP.SYNCS 0x989680 ;  /* 0x009896800000895d */ /* 0x004fea0003900000 */
[----:B------:R-:W2:Y:S02]  /*9a10*/  @!P0 SYNCS.PHASECHK.TRANS64 P0, [R0+URZ], R3 ;  /* 0x00000003000085a7 */ /* 0x000ea400080010ff */
[----:B--2---:R-:W-:Y:S05]  /*9a20*/  @!P0 BRA `(.L_x_148) ;  /* 0xfffffffc00f08947 */ /* 0x004fea000383ffff */
[----:B------:R-:W-:Y:S05]  /*9a30*/  BRA `(.L_x_149) ;  /* 0xffffff9000ec7947 */ /* 0x000fea000383ffff */
.L_x_50:
[----:B------:R-:W-:-:S07]  /*9a40*/  MOV R0, UR5 ;  /* 0x0000000500007c02 */ /* 0x000fce0008000f00 */
.L_x_150:
[----:B-1----:R1:W2:Y:S02]  /*9a50*/  SYNCS.PHASECHK.TRANS64.TRYWAIT P0, [R0+URZ], R3 ;  /* 0x00000003000075a7 */ /* 0x0022a400080011ff */
[----:B--2---:R-:W-:Y:S05]  /*9a60*/  @!P0 NANOSLEEP.SYNCS 0x989680 ;  /* 0x009896800000895d */ /* 0x004fea0003900000 */
[----:B------:R-:W2:Y:S02]  /*9a70*/  @!P0 SYNCS.PHASECHK.TRANS64 P0, [R0+URZ], R3 ;  /* 0x00000003000085a7 */ /* 0x000ea400080010ff */
[----:B--2---:R-:W-:Y:S05]  /*9a80*/  @!P0 BRA `(.L_x_150) ;  /* 0xfffffffc00f08947 */ /* 0x004fea000383ffff */
[----:B------:R-:W-:Y:S05]  /*9a90*/  BRA `(.L_x_151) ;  /* 0xffffff9000f87947 */ /* 0x000fea000383ffff */
.L_x_51:
[----:B------:R-:W-:-:S07]  /*9aa0*/  MOV R0, UR5 ;  /* 0x0000000500007c02 */ /* 0x000fce0008000f00 */
.L_x_152:
[----:B-1----:R1:W2:Y:S02]  /*9ab0*/  SYNCS.PHASECHK.TRANS64.TRYWAIT P0, [R0+URZ], R3 ;  /* 0x00000003000075a7 */ /* 0x0022a400080011ff */
[----:B--2---:R-:W-:Y:S05]  /*9ac0*/  @!P0 NANOSLEEP.SYNCS 0x989680 ;  /* 0x009896800000895d */ /* 0x004fea0003900000 */
[----:B------:R-:W2:Y:S02]  /*9ad0*/  @!P0 SYNCS.PHASECHK.TRANS64 P0, [R0+URZ], R3 ;  /* 0x00000003000085a7 */ /* 0x000ea400080010ff */
[----:B--2---:R-:W-:Y:S05]  /*9ae0*/  @!P0 BRA `(.L_x_152) ;  /* 0xfffffffc00f08947 */ /* 0x004fea000383ffff */
[----:B------:R-:W-:Y:S05]  /*9af0*/  BRA `(.L_x_153) ;  /* 0xffffff9400047947 */ /* 0x000fea000383ffff */
.L_x_52:
[----:B------:R-:W-:-:S07]  /*9b00*/  MOV R0, UR5 ;  /* 0x0000000500007c02 */ /* 0x000fce0008000f00 */
.L_x_154:
[----:B-1----:R1:W2:Y:S02]  /*9b10*/  SYNCS.PHASECHK.TRANS64.TRYWAIT P0, [R0+URZ], R3 ;  /* 0x00000003000075a7 */ /* 0x0022a400080011ff */
[----:B--2---:R-:W-:Y:S05]  /*9b20*/  @!P0 NANOSLEEP.SYNCS 0x989680 ;  /* 0x009896800000895d */ /* 0x004fea0003900000 */
[----:B------:R-:W2:Y:S02]  /*9b30*/  @!P0 SYNCS.PHASECHK.TRANS64 P0, [R0+URZ], R3 ;  /* 0x00000003000085a7 */ /* 0x000ea400080010ff */
[----:B--2---:R-:W-:Y:S05]  /*9b40*/  @!P0 BRA `(.L_x_154) ;  /* 0xfffffffc00f08947 */ /* 0x004fea000383ffff */
[----:B------:R-:W-:Y:S05]  /*9b50*/  BRA `(.L_x_155) ;  /* 0xffffff9400107947 */ /* 0x000fea000383ffff */
.L_x_53:
[----:B------:R-:W-:-:S07]  /*9b60*/  MOV R0, UR5 ;  /* 0x0000000500007c02 */ /* 0x000fce0008000f00 */
.L_x_156:
[----:B-1----:R1:W2:Y:S02]  /*9b70*/  SYNCS.PHASECHK.TRANS64.TRYWAIT P0, [R0+URZ], R3 ;  /* 0x00000003000075a7 */ /* 0x0022a400080011ff */
[----:B--2---:R-:W-:Y:S05]  /*9b80*/  @!P0 NANOSLEEP.SYNCS 0x989680 ;  /* 0x009896800000895d */ /* 0x004fea0003900000 */
[----:B------:R-:W2:Y:S02]  /*9b90*/  @!P0 SYNCS.PHASECHK.TRANS64 P0, [R0+URZ], R3 ;  /* 0x00000003000085a7 */ /* 0x000ea400080010ff */
[----:B--2---:R-:W-:Y:S05]  /*9ba0*/  @!P0 BRA `(.L_x_156) ;  /* 0xfffffffc00f08947 */ /* 0x004fea000383ffff */
[----:B------:R-:W-:Y:S05]  /*9bb0*/  BRA `(.L_x_157) ;  /* 0xffffff94001c7947 */ /* 0x000fea000383ffff */
.L_x_54:
[----:B------:R-:W-:-:S07]  /*9bc0*/  MOV R0, UR5 ;  /* 0x0000000500007c02 */ /* 0x000fce0008000f00 */
.L_x_158:
[----:B-1----:R1:W2:Y:S02]  /*9bd0*/  SYNCS.PHASECHK.TRANS64.TRYWAIT P0, [R0+URZ], R3 ;  /* 0x00000003000075a7 */ /* 0x0022a400080011ff */
[----:B--2---:R-:W-:Y:S05]  /*9be0*/  @!P0 NANOSLEEP.SYNCS 0x989680 ;  /* 0x009896800000895d */ /* 0x004fea0003900000 */
[----:B------:R-:W2:Y:S02]  /*9bf0*/  @!P0 SYNCS.PHASECHK.TRANS64 P0, [R0+URZ], R3 ;  /* 0x00000003000085a7 */ /* 0x000ea400080010ff */
[----:B--2---:R-:W-:Y:S05]  /*9c00*/  @!P0 BRA `(.L_x_158) ;  /* 0xfffffffc00f08947 */ /* 0x004fea000383ffff */
[----:B------:R-:W-:Y:S05]  /*9c10*/  BRA `(.L_x_159) ;  /* 0xffffff9400287947 */ /* 0x000fea000383ffff */
.L_x_55:
[----:B------:R-:W-:-:S07]  /*9c20*/  MOV R0, UR5 ;  /* 0x0000000500007c02 */ /* 0x000fce0008000f00 */
.L_x_160:
[----:B-1----:R1:W2:Y:S02]  /*9c30*/  SYNCS.PHASECHK.TRANS64.TRYWAIT P0, [R0+URZ], R3 ;  /* 0x00000003000075a7 */ /* 0x0022a400080011ff */
[----:B--2---:R-:W-:Y:S05]  /*9c40*/  @!P0 NANOSLEEP.SYNCS 0x989680 ;  /* 0x009896800000895d */ /* 0x004fea0003900000 */
[----:B------:R-:W2:Y:S02]  /*9c50*/  @!P0 SYNCS.PHASECHK.TRANS64 P0, [R0+URZ], R3 ;  /* 0x00000003000085a7 */ /* 0x000ea400080010ff */
[----:B--2---:R-:W-:Y:S05]  /*9c60*/  @!P0 BRA `(.L_x_160) ;  /* 0xfffffffc00f08947 */ /* 0x004fea000383ffff */
[----:B------:R-:W-:Y:S05]  /*9c70*/  BRA `(.L_x_161) ;  /* 0xffffff9400347947 */ /* 0x000fea000383ffff */
.L_x_56:
[----:B------:R-:W-:-:S07]  /*9c80*/  MOV R0, UR5 ;  /* 0x0000000500007c02 */ /* 0x000fce0008000f00 */
.L_x_162:
[----:B-1----:R1:W2:Y:S02]  /*9c90*/  SYNCS.PHASECHK.TRANS64.TRYWAIT P0, [R0+URZ], R3 ;  /* 0x00000003000075a7 */ /* 0x0022a400080011ff */
[----:B--2---:R-:W-:Y:S05]  /*9ca0*/  @!P0 NANOSLEEP.SYNCS 0x989680 ;  /* 0x009896800000895d */ /* 0x004fea0003900000 */
[----:B------:R-:W2:Y:S02]  /*9cb0*/  @!P0 SYNCS.PHASECHK.TRANS64 P0, [R0+URZ], R3 ;  /* 0x00000003000085a7 */ /* 0x000ea400080010ff */
[----:B--2---:R-:W-:Y:S05]  /*9cc0*/  @!P0 BRA `(.L_x_162) ;  /* 0xfffffffc00f08947 */ /* 0x004fea000383ffff */
[----:B------:R-:W-:Y:S05]  /*9cd0*/  BRA `(.L_x_163) ;  /* 0xffffff9400407947 */ /* 0x000fea000383ffff */
.L_x_57:
[----:B------:R-:W-:-:S07]  /*9ce0*/  MOV R0, UR5 ;  /* 0x0000000500007c02 */ /* 0x000fce0008000f00 */
.L_x_164:
[----:B-1----:R1:W2:Y:S02]  /*9cf0*/  SYNCS.PHASECHK.TRANS64.TRYWAIT P0, [R0+URZ], R3 ;  /* 0x00000003000075a7 */ /* 0x0022a400080011ff */
[----:B--2---:R-:W-:Y:S05]  /*9d00*/  @!P0 NANOSLEEP.SYNCS 0x989680 ;  /* 0x009896800000895d */ /* 0x004fea0003900000 */
[----:B------:R-:W2:Y:S02]  /*9d10*/  @!P0 SYNCS.PHASECHK.TRANS64 P0, [R0+URZ], R3 ;  /* 0x00000003000085a7 */ /* 0x000ea400080010ff */
[----:B--2---:R-:W-:Y:S05]  /*9d20*/  @!P0 BRA `(.L_x_164) ;  /* 0xfffffffc00f08947 */ /* 0x004fea000383ffff */
[----:B------:R-:W-:Y:S05]  /*9d30*/  BRA `(.L_x_165) ;  /* 0xffffff94004c7947 */ /* 0x000fea000383ffff */
.L_x_58:
[----:B------:R-:W-:-:S07]  /*9d40*/  MOV R0, UR5 ;  /* 0x0000000500007c02 */ /* 0x000fce0008000f00 */
.L_x_166:
[----:B-1----:R1:W2:Y:S02]  /*9d50*/  SYNCS.PHASECHK.TRANS64.TRYWAIT P0, [R0+URZ], R3 ;  /* 0x00000003000075a7 */ /* 0x0022a400080011ff */
[----:B--2---:R-:W-:Y:S05]  /*9d60*/  @!P0 NANOSLEEP.SYNCS 0x989680 ;  /* 0x009896800000895d */ /* 0x004fea0003900000 */
[----:B------:R-:W2:Y:S02]  /*9d70*/  @!P0 SYNCS.PHASECHK.TRANS64 P0, [R0+URZ], R3 ;  /* 0x00000003000085a7 */ /* 0x000ea400080010ff */
[----:B--2---:R-:W-:Y:S05]  /*9d80*/  @!P0 BRA `(.L_x_166) ;  /* 0xfffffffc00f08947 */ /* 0x004fea000383ffff */
[----:B------:R-:W-:Y:S05]  /*9d90*/  BRA `(.L_x_167) ;  /* 0xffffff9400587947 */ /* 0x000fea000383ffff */
.L_x_59:
[----:B------:R-:W-:-:S07]  /*9da0*/  MOV R0, UR5 ;  /* 0x0000000500007c02 */ /* 0x000fce0008000f00 */
.L_x_168:
[----:B-1----:R1:W2:Y:S02]  /*9db0*/  SYNCS.PHASECHK.TRANS64.TRYWAIT P0, [R0+URZ], R3 ;  /* 0x00000003000075a7 */ /* 0x0022a400080011ff */
[----:B--2---:R-:W-:Y:S05]  /*9dc0*/  @!P0 NANOSLEEP.SYNCS 0x989680 ;  /* 0x009896800000895d */ /* 0x004fea0003900000 */
[----:B------:R-:W2:Y:S02]  /*9dd0*/  @!P0 SYNCS.PHASECHK.TRANS64 P0, [R0+URZ], R3 ;  /* 0x00000003000085a7 */ /* 0x000ea400080010ff */
[----:B--2---:R-:W-:Y:S05]  /*9de0*/  @!P0 BRA `(.L_x_168) ;  /* 0xfffffffc00f08947 */ /* 0x004fea000383ffff */
[----:B------:R-:W-:Y:S05]  /*9df0*/  BRA `(.L_x_169) ;  /* 0xffffff9400647947 */ /* 0x000fea000383ffff */
.L_x_60:
[----:B------:R-:W-:-:S07]  /*9e00*/  MOV R0, UR5 ;  /* 0x0000000500007c02 */ /* 0x000fce0008000f00 */
.L_x_170:
[----:B-1----:R1:W2:Y:S02]  /*9e10*/  SYNCS.PHASECHK.TRANS64.TRYWAIT P0, [R0+URZ], R3 ;  /* 0x00000003000075a7 */ /* 0x0022a400080011ff */
[----:B--2---:R-:W-:Y:S05]  /*9e20*/  @!P0 NANOSLEEP.SYNCS 0x989680 ;  /* 0x009896800000895d */ /* 0x004fea0003900000 */
[----:B------:R-:W2:Y:S02]  /*9e30*/  @!P0 SYNCS.PHASECHK.TRANS64 P0, [R0+URZ], R3 ;  /* 0x00000003000085a7 */ /* 0x000ea400080010ff */
[----:B--2---:R-:W-:Y:S05]  /*9e40*/  @!P0 BRA `(.L_x_170) ;  /* 0xfffffffc00f08947 */ /* 0x004fea000383ffff */
[----:B------:R-:W-:Y:S05]  /*9e50*/  BRA `(.L_x_171) ;  /* 0xffffff9400707947 */ /* 0x000fea000383ffff */
.L_x_61:
[----:B------:R-:W-:-:S07]  /*9e60*/  MOV R0, UR5 ;  /* 0x0000000500007c02 */ /* 0x000fce0008000f00 */
.L_x_172:
[----:B-1----:R1:W2:Y:S02]  /*9e70*/  SYNCS.PHASECHK.TRANS64.TRYWAIT P0, [R0+URZ], R3 ;  /* 0x00000003000075a7 */ /* 0x0022a400080011ff */
[----:B--2---:R-:W-:Y:S05]  /*9e80*/  @!P0 NANOSLEEP.SYNCS 0x989680 ;  /* 0x009896800000895d */ /* 0x004fea0003900000 */
[----:B------:R-:W2:Y:S02]  /*9e90*/  @!P0 SYNCS.PHASECHK.TRANS64 P0, [R0+URZ], R3 ;  /* 0x00000003000085a7 */ /* 0x000ea400080010ff */
[----:B--2---:R-:W-:Y:S05]  /*9ea0*/  @!P0 BRA `(.L_x_172) ;  /* 0xfffffffc00f08947 */ /* 0x004fea000383ffff */
[----:B------:R-:W-:Y:S05]  /*9eb0*/  BRA `(.L_x_173) ;  /* 0xffffff94007c7947 */ /* 0x000fea000383ffff */
.L_x_62:
[----:B------:R-:W-:-:S07]  /*9ec0*/  MOV R0, UR5 ;  /* 0x0000000500007c02 */ /* 0x000fce0008000f00 */
.L_x_174:
[----:B-1----:R1:W2:Y:S02]  /*9ed0*/  SYNCS.PHASECHK.TRANS64.TRYWAIT P0, [R0+URZ], R3 ;  /* 0x00000003000075a7 */ /* 0x0022a400080011ff */
[----:B--2---:R-:W-:Y:S05]  /*9ee0*/  @!P0 NANOSLEEP.SYNCS 0x989680 ;  /* 0x009896800000895d */ /* 0x004fea0003900000 */
[----:B------:R-:W2:Y:S02]  /*9ef0*/  @!P0 SYNCS.PHASECHK.TRANS64 P0, [R0+URZ], R3 ;  /* 0x00000003000085a7 */ /* 0x000ea400080010ff */
[----:B--2---:R-:W-:Y:S05]  /*9f00*/  @!P0 BRA `(.L_x_174) ;  /* 0xfffffffc00f08947 */ /* 0x004fea000383ffff */
[----:B------:R-:W-:Y:S05]  /*9f10*/  BRA `(.L_x_175) ;  /* 0xffffff9400887947 */ /* 0x000fea000383ffff */
.L_x_63:
[----:B------:R-:W-:-:S07]  /*9f20*/  MOV R0, UR5 ;  /* 0x0000000500007c02 */ /* 0x000fce0008000f00 */
.L_x_176:
[----:B-1----:R1:W2:Y:S02]  /*9f30*/  SYNCS.PHASECHK.TRANS64.TRYWAIT P0, [R0+URZ], R3 ;  /* 0x00000003000075a7 */ /* 0x0022a400080011ff */
[----:B--2---:R-:W-:Y:S05]  /*9f40*/  @!P0 NANOSLEEP.SYNCS 0x989680 ;  /* 0x009896800000895d */ /* 0x004fea0003900000 */
[----:B------:R-:W2:Y:S02]  /*9f50*/  @!P0 SYNCS.PHASECHK.TRANS64 P0, [R0+URZ], R3 ;  /* 0x00000003000085a7 */ /* 0x000ea400080010ff */
[----:B--2---:R-:W-:Y:S05]  /*9f60*/  @!P0 BRA `(.L_x_176) ;  /* 0xfffffffc00f08947 */ /* 0x004fea000383ffff */
[----:B------:R-:W-:Y:S05]  /*9f70*/  BRA `(.L_x_177) ;  /* 0xffffff9400947947 */ /* 0x000fea000383ffff */
.L_x_64:
[----:B------:R-:W-:-:S07]  /*9f80*/  MOV R0, UR5 ;  /* 0x0000000500007c02 */ /* 0x000fce0008000f00 */
.L_x_178:
[----:B-1----:R1:W2:Y:S02]  /*9f90*/  SYNCS.PHASECHK.TRANS64.TRYWAIT P0, [R0+URZ], R3 ;  /* 0x00000003000075a7 */ /* 0x0022a400080011ff */
[----:B--2---:R-:W-:Y:S05]  /*9fa0*/  @!P0 NANOSLEEP.SYNCS 0x989680 ;  /* 0x009896800000895d */ /* 0x004fea0003900000 */
[----:B------:R-:W2:Y:S02]  /*9fb0*/  @!P0 SYNCS.PHASECHK.TRANS64 P0, [R0+URZ], R3 ;  /* 0x00000003000085a7 */ /* 0x000ea400080010ff */
[----:B--2---:R-:W-:Y:S05]  /*9fc0*/  @!P0 BRA `(.L_x_178) ;  /* 0xfffffffc00f08947 */ /* 0x004fea000383ffff */
[----:B------:R-:W-:Y:S05]  /*9fd0*/  BRA `(.L_x_179) ;  /* 0xffffff9400a07947 */ /* 0x000fea000383ffff */
.L_x_65:
[----:B------:R-:W-:-:S07]  /*9fe0*/  MOV R0, UR5 ;  /* 0x0000000500007c02 */ /* 0x000fce0008000f00 */
.L_x_180:
[----:B-1----:R1:W2:Y:S02]  /*9ff0*/  SYNCS.PHASECHK.TRANS64.TRYWAIT P0, [R0+URZ], R3 ;  /* 0x00000003000075a7 */ /* 0x0022a400080011ff */
[----:B--2---:R-:W-:Y:S05]  /*a000*/  @!P0 NANOSLEEP.SYNCS 0x989680 ;  /* 0x009896800000895d */ /* 0x004fea0003900000 */
[----:B------:R-:W2:Y:S02]  /*a010*/  @!P0 SYNCS.PHASECHK.TRANS64 P0, [R0+URZ], R3 ;  /* 0x00000003000085a7 */ /* 0x000ea400080010ff */
[----:B--2---:R-:W-:Y:S05]  /*a020*/  @!P0 BRA `(.L_x_180) ;  /* 0xfffffffc00f08947 */ /* 0x004fea000383ffff */
[----:B------:R-:W-:Y:S05]  /*a030*/  BRA `(.L_x_181) ;  /* 0xffffff9400ac7947 */ /* 0x000fea000383ffff */
.L_x_66:
[----:B------:R-:W-:-:S07]  /*a040*/  MOV R0, UR5 ;  /* 0x0000000500007c02 */ /* 0x000fce0008000f00 */
.L_x_182:
[----:B-1----:R1:W2:Y:S02]  /*a050*/  SYNCS.PHASECHK.TRANS64.TRYWAIT P0, [R0+URZ], R3 ;  /* 0x00000003000075a7 */ /* 0x0022a400080011ff */
[----:B--2---:R-:W-:Y:S05]  /*a060*/  @!P0 NANOSLEEP.SYNCS 0x989680 ;  /* 0x009896800000895d */ /* 0x004fea0003900000 */
[----:B------:R-:W2:Y:S02]  /*a070*/  @!P0 SYNCS.PHASECHK.TRANS64 P0, [R0+URZ], R3 ;  /* 0x00000003000085a7 */ /* 0x000ea400080010ff */
[----:B--2---:R-:W-:Y:S05]  /*a080*/  @!P0 BRA `(.L_x_182) ;  /* 0xfffffffc00f08947 */ /* 0x004fea000383ffff */
[----:B------:R-:W-:Y:S05]  /*a090*/  BRA `(.L_x_183) ;  /* 0xffffff9400b87947 */ /* 0x000fea000383ffff */
.L_x_69:
[----:B-1----:R1:W2:Y:S02]  /*a0a0*/  SYNCS.PHASECHK.TRANS64.TRYWAIT P0, [R2+URZ+0x210], R5 ;  /* 0x00021005020075a7 */ /* 0x0022a400080011ff */
[----:B--2---:R-:W-:Y:S05]  /*a0b0*/  @!P0 NANOSLEEP.SYNCS 0x989680 ;  /* 0x009896800000895d */ /* 0x004fea0003900000 */
[----:B------:R-:W2:Y:S02]  /*a0c0*/  @!P0 SYNCS.PHASECHK.TRANS64 P0, [R2+URZ+0x210], R5 ;  /* 0x00021005020085a7 */ /* 0x000ea400080010ff */
[----:B--2---:R-:W-:Y:S05]  /*a0d0*/  @!P0 BRA `(.L_x_69) ;  /* 0xfffffffc00f08947 */ /* 0x004fea000383ffff */
[----:B------:R-:W-:Y:S05]  /*a0e0*/  BRA `(.L_x_184) ;  /* 0xffffff9800147947 */ /* 0x000fea000383ffff */
.L_x_70:
[----:B------:R-:W-:-:S07]  /*a0f0*/  MOV R2, UR4 ;  /* 0x0000000400027c02 */ /* 0x000fce0008000f00 */
.L_x_185:
[----:B-1----:R1:W2:Y:S02]  /*a100*/  SYNCS.PHASECHK.TRANS64.TRYWAIT P0, [R2+URZ+0x1c0], R5 ;  /* 0x0001c005020075a7 */ /* 0x0022a400080011ff */
[----:B--2---:R-:W-:Y:S05]  /*a110*/  @!P0 NANOSLEEP.SYNCS 0x989680 ;  /* 0x009896800000895d */ /* 0x004fea0003900000 */
[----:B------:R-:W2:Y:S02]  /*a120*/  @!P0 SYNCS.PHASECHK.TRANS64 P0, [R2+URZ+0x1c0], R5 ;  /* 0x0001c005020085a7 */ /* 0x000ea400080010ff */
[----:B--2---:R-:W-:Y:S05]  /*a130*/  @!P0 BRA `(.L_x_185) ;  /* 0xfffffffc00f08947 */ /* 0x004fea000383ffff */
[----:B------:R-:W-:Y:S05]  /*a140*/  BRA `(.L_x_186) ;  /* 0xffffff9800247947 */ /* 0x000fea000383ffff */
.L_x_71:
[----:B-1----:R1:W2:Y:S02]  /*a150*/  SYNCS.PHASECHK.TRANS64.TRYWAIT P1, [R2+URZ+0x1b0], R5 ;  /* 0x0001b005020075a7 */ /* 0x0022a400080211ff */
[----:B--2---:R-:W-:Y:S05]  /*a160*/  @!P1 NANOSLEEP.SYNCS 0x989680 ;  /* 0x009896800000995d */ /* 0x004fea0003900000 */
[----:B------:R-:W2:Y:S02]  /*a170*/  @!P1 SYNCS.PHASECHK.TRANS64 P1, [R2+URZ+0x1b0], R5 ;  /* 0x0001b005020095a7 */ /* 0x000ea400080210ff */
[----:B--2---:R-:W-:Y:S05]  /*a180*/  @!P1 BRA `(.L_x_71) ;  /* 0xfffffffc00f09947 */ /* 0x004fea000383ffff */
[----:B------:R-:W-:Y:S05]  /*a190*/  BRA `(.L_x_187) ;  /* 0xffffff9800547947 */ /* 0x000fea000383ffff */
.L_x_74:
[----:B------:R-:W-:-:S07]  /*a1a0*/  MOV R0, UR4 ;  /* 0x0000000400007c02 */ /* 0x000fce0008000f00 */
.L_x_188:
[----:B-1----:R1:W2:Y:S02]  /*a1b0*/  SYNCS.PHASECHK.TRANS64.TRYWAIT P0, [R0+URZ+0x1c0], R3 ;  /* 0x0001c003000075a7 */ /* 0x0022a400080011ff */
[----:B--2---:R-:W-:Y:S05]  /*a1c0*/  @!P0 NANOSLEEP.SYNCS 0x989680 ;  /* 0x009896800000895d */ /* 0x004fea0003900000 */
[----:B------:R-:W2:Y:S02]  /*a1d0*/  @!P0 SYNCS.PHASECHK.TRANS64 P0, [R0+URZ+0x1c0], R3 ;  /* 0x0001c003000085a7 */ /* 0x000ea400080010ff */
[----:B--2---:R-:W-:Y:S05]  /*a1e0*/  @!P0 BRA `(.L_x_188) ;  /* 0xfffffffc00f08947 */ /* 0x004fea000383ffff */
[----:B------:R-:W-:Y:S05]  /*a1f0*/  BRA `(.L_x_73) ;  /* 0xffffff9800a87947 */ /* 0x000fea000383ffff */
.L_x_81:
[----:B-1----:R1:W2:Y:S02]  /*a200*/  SYNCS.PHASECHK.TRANS64.TRYWAIT P1, [R0+URZ+0x1b0], R5 ;  /* 0x0001b005000075a7 */ /* 0x0022a400080211ff */
[----:B--2---:R-:W-:Y:S05]  /*a210*/  @!P1 NANOSLEEP.SYNCS 0x989680 ;  /* 0x009896800000995d */ /* 0x004fea0003900000 */
[----:B------:R-:W2:Y:S02]  /*a220*/  @!P1 SYNCS.PHASECHK.TRANS64 P1, [R0+URZ+0x1b0], R5 ;  /* 0x0001b005000095a7 */ /* 0x000ea400080210ff */
[----:B--2---:R-:W-:Y:S05]  /*a230*/  @!P1 BRA `(.L_x_81) ;  /* 0xfffffffc00f09947 */ /* 0x004fea000383ffff */
[----:B------:R-:W-:Y:S05]  /*a240*/  BRA `(.L_x_189) ;  /* 0xffffffa000047947 */ /* 0x000fea000383ffff */
.L_x_82:
[----:B------:R-:W-:-:S07]  /*a250*/  MOV R3, UR18 ;  /* 0x0000001200037c02 */ /* 0x000fce0008000f00 */
.L_x_190:
[----:B-1----:R1:W2:Y:S02]  /*a260*/  SYNCS.PHASECHK.TRANS64.TRYWAIT P0, [R3+URZ+0x1f0], R0 ;  /* 0x0001f000030075a7 */ /* 0x0022a400080011ff */
[----:B--2---:R-:W-:Y:S05]  /*a270*/  @!P0 NANOSLEEP.SYNCS 0x989680 ;  /* 0x009896800000895d */ /* 0x004fea0003900000 */
[----:B------:R-:W2:Y:S02]  /*a280*/  @!P0 SYNCS.PHASECHK.TRANS64 P0, [R3+URZ+0x1f0], R0 ;  /* 0x0001f000030085a7 */ /* 0x000ea400080010ff */
[----:B--2---:R-:W-:Y:S05]  /*a290*/  @!P0 BRA `(.L_x_190) ;  /* 0xfffffffc00f08947 */ /* 0x004fea000383ffff */
[----:B------:R-:W-:Y:S05]  /*a2a0*/  BRA `(.L_x_191) ;  /* 0xffffffa000387947 */ /* 0x000fea000383ffff */
.L_x_85:
[----:B------:R-:W-:Y:S07]  /*a2b0*/  MOV R0, UR6 ;  /* 0x0000000600007c02 */ /* 0x000fee0008000f00 */
.L_x_192:
[----:B-1----:R1:W2:Y:S02]  /*a2c0*/  SYNCS.PHASECHK.TRANS64.TRYWAIT P0, [R0+URZ], R3 ;  /* 0x00000003000075a7 */ /* 0x0022a400080011ff */
[----:B--2---:R-:W-:Y:S05]  /*a2d0*/  @!P0 NANOSLEEP.SYNCS 0x989680 ;  /* 0x009896800000895d */ /* 0x004fea0003900000 */
[----:B------:R-:W2:Y:S02]  /*a2e0*/  @!P0 SYNCS.PHASECHK.TRANS64 P0, [R0+URZ], R3 ;  /* 0x00000003000085a7 */ /* 0x000ea400080010ff */
[----:B--2---:R-:W-:Y:S05]  /*a2f0*/  @!P0 BRA `(.L_x_192) ;  /* 0xfffffffc00f08947 */ /* 0x004fea000383ffff */
[----:B------:R-:W-:Y:S05]  /*a300*/  BRA `(.L_x_84) ;  /* 0xffffffa000587947 */ /* 0x000fea000383ffff */
.L_x_88:
[----:B------:R-:W-:-:S07]  /*a310*/  MOV R0, UR4 ;  /* 0x0000000400007c02 */ /* 0x000fce0008000f00 */
.L_x_193:
[----:B--2---:R2:W4:Y:S02]  /*a320*/  SYNCS.PHASECHK.TRANS64.TRYWAIT P0, [R0+URZ], R3 ;  /* 0x00000003000075a7 */ /* 0x00452400080011ff */
[----:B----4-:R-:W-:Y:S05]  /*a330*/  @!P0 NANOSLEEP.SYNCS 0x989680 ;  /* 0x009896800000895d */ /* 0x010fea0003900000 */
[----:B------:R-:W4:Y:S02]  /*a340*/  @!P0 SYNCS.PHASECHK.TRANS64 P0, [R0+URZ], R3 ;  /* 0x00000003000085a7 */ /* 0x000f2400080010ff */
[----:B----4-:R-:W-:Y:S05]  /*a350*/  @!P0 BRA `(.L_x_193) ;  /* 0xfffffffc00f08947 */ /* 0x010fea000383ffff */
[----:B------:R-:W-:Y:S05]  /*a360*/  BRA `(.L_x_194) ;  /* 0xffffffa000f87947 */ /* 0x000fea000383ffff */
.L_x_89:
[----:B------:R-:W-:-:S07]  /*a370*/  MOV R0, UR5 ;  /* 0x0000000500007c02 */ /* 0x000fce0008000f00 */
.L_x_195:
[----:B-1----:R1:W2:Y:S02]  /*a380*/  SYNCS.PHASECHK.TRANS64.TRYWAIT P0, [R0+URZ], R3 ;  /* 0x00000003000075a7 */ /* 0x0022a400080011ff */
[----:B--2---:R-:W-:Y:S05]  /*a390*/  @!P0 NANOSLEEP.SYNCS 0x989680 ;  /* 0x009896800000895d */ /* 0x004fea0003900000 */
[----:B------:R-:W2:Y:S02]  /*a3a0*/  @!P0 SYNCS.PHASECHK.TRANS64 P0, [R0+URZ], R3 ;  /* 0x00000003000085a7 */ /* 0x000ea400080010ff */
[----:B--2---:R-:W-:Y:S05]  /*a3b0*/  @!P0 BRA `(.L_x_195) ;  /* 0xfffffffc00f08947 */ /* 0x004fea000383ffff */
[----:B------:R-:W-:Y:S05]  /*a3c0*/  BRA `(.L_x_196) ;  /* 0xffffffa400047947 */ /* 0x000fea000383ffff */
.L_x_90:
[----:B------:R-:W-:-:S07]  /*a3d0*/  MOV R0, UR5 ;  /* 0x0000000500007c02 */ /* 0x000fce0008000f00 */
.L_x_197:
[----:B-1----:R1:W2:Y:S02]  /*a3e0*/  SYNCS.PHASECHK.TRANS64.TRYWAIT P0, [R0+URZ], R3 ;  /* 0x00000003000075a7 */ /* 0x0022a400080011ff */
[----:B--2---:R-:W-:Y:S05]  /*a3f0*/  @!P0 NANOSLEEP.SYNCS 0x989680 ;  /* 0x009896800000895d */ /* 0x004fea0003900000 */
[----:B------:R-:W2:Y:S02]  /*a400*/  @!P0 SYNCS.PHASECHK.TRANS64 P0, [R0+URZ], R3 ;  /* 0x00000003000085a7 */ /* 0x000ea400080010ff */
[----:B--2---:R-:W-:Y:S05]  /*a410*/  @!P0 BRA `(.L_x_197) ;  /* 0xfffffffc00f08947 */ /* 0x004fea000383ffff */
[----:B------:R-:W-:Y:S05]  /*a420*/  BRA `(.L_x_198) ;  /* 0xffffffa400107947 */ /* 0x000fea000383ffff */
.L_x_91:
[----:B------:R-:W-:-:S07]  /*a430*/  MOV R0, UR4 ;  /* 0x0000000400007c02 */ /* 0x000fce0008000f00 */
.L_x_199:
[----:B-1----:R1:W2:Y:S02]  /*a440*/  SYNCS.PHASECHK.TRANS64.TRYWAIT P0, [R0+URZ], R3 ;  /* 0x00000003000075a7 */ /* 0x0022a400080011ff */
[----:B--2---:R-:W-:Y:S05]  /*a450*/  @!P0 NANOSLEEP.SYNCS 0x989680 ;  /* 0x009896800000895d */ /* 0x004fea0003900000 */
[----:B------:R-:W2:Y:S02]  /*a460*/  @!P0 SYNCS.PHASECHK.TRANS64 P0, [R0+URZ], R3 ;  /* 0x00000003000085a7 */ /* 0x000ea400080010ff */
[----:B--2---:R-:W-:Y:S05]  /*a470*/  @!P0 BRA `(.L_x_199) ;  /* 0xfffffffc00f08947 */ /* 0x004fea000383ffff */
[----:B------:R-:W-:Y:S05]  /*a480*/  BRA `(.L_x_200) ;  /* 0xffffffa4001c7947 */ /* 0x000fea000383ffff */
.L_x_96:
[----:B--2---:R2:W3:Y:S02]  /*a490*/  SYNCS.PHASECHK.TRANS64.TRYWAIT P0, [R12+URZ+0x1b0], R9 ;  /* 0x0001b0090c0075a7 */ /* 0x0044e400080011ff */
[----:B---3--:R-:W-:Y:S05]  /*a4a0*/  @!P0 NANOSLEEP.SYNCS 0x989680 ;  /* 0x009896800000895d */ /* 0x008fea0003900000 */
[----:B------:R-:W3:Y:S02]  /*a4b0*/  @!P0 SYNCS.PHASECHK.TRANS64 P0, [R12+URZ+0x1b0], R9 ;  /* 0x0001b0090c0085a7 */ /* 0x000ee400080010ff */
[----:B---3--:R-:W-:Y:S05]  /*a4c0*/  @!P0 BRA `(.L_x_96) ;  /* 0xfffffffc00f08947 */ /* 0x008fea000383ffff */
[----:B------:R-:W-:Y:S05]  /*a4d0*/  BRA `(.L_x_201) ;  /* 0xffffffa800347947 */ /* 0x000fea000383ffff */
.L_x_99:
[----:B------:R-:W-:Y:S07]  /*a4e0*/  MOV R0, UR21 ;  /* 0x0000001500007c02 */ /* 0x000fee0008000f00 */
.L_x_202:
[----:B--2---:R2:W3:Y:S02]  /*a4f0*/  SYNCS.PHASECHK.TRANS64.TRYWAIT P2, [R0+URZ+0x1a8], R11 ;  /* 0x0001a80b000075a7 */ /* 0x0044e400080411ff */
[----:B---3--:R-:W-:Y:S05]  /*a500*/  @!P2 NANOSLEEP.SYNCS 0x989680 ;  /* 0x009896800000a95d */ /* 0x008fea0003900000 */
[----:B------:R-:W3:Y:S02]  /*a510*/  @!P2 SYNCS.PHASECHK.TRANS64 P2, [R0+URZ+0x1a8], R11 ;  /* 0x0001a80b0000a5a7 */ /* 0x000ee400080410ff */
[----:B---3--:R-:W-:Y:S05]  /*a520*/  @!P2 BRA `(.L_x_202) ;  /* 0xfffffffc00f0a947 */ /* 0x008fea000383ffff */
[----:B------:R-:W-:Y:S05]  /*a530*/  BRA `(.L_x_98) ;  /* 0xffffffac009c7947 */ /* 0x000fea000383ffff */
.L_x_102:
[----:B--2---:R-:W-:Y:S07]  /*a540*/  MOV R0, UR21 ;  /* 0x0000001500007c02 */ /* 0x004fee0008000f00 */
.L_x_203:
[----:B--2---:R2:W3:Y:S02]  /*a550*/  SYNCS.PHASECHK.TRANS64.TRYWAIT P0, [R0+URZ+0x190], R9 ;  /* 0x00019009000075a7 */ /* 0x0044e400080011ff */
[----:B---3--:R-:W-:Y:S05]  /*a560*/  @!P0 NANOSLEEP.SYNCS 0x989680 ;  /* 0x009896800000895d */ /* 0x008fea0003900000 */
[----:B------:R-:W3:Y:S02]  /*a570*/  @!P0 SYNCS.PHASECHK.TRANS64 P0, [R0+URZ+0x190], R9 ;  /* 0x00019009000085a7 */ /* 0x000ee400080010ff */
[----:B---3--:R-:W-:Y:S05]  /*a580*/  @!P0 BRA `(.L_x_203) ;  /* 0xfffffffc00f08947 */ /* 0x008fea000383ffff */
[----:B------:R-:W-:Y:S05]  /*a590*/  BRA `(.L_x_204) ;  /* 0xffffffac00f87947 */ /* 0x000fea000383ffff */
.L_x_103:
[----:B------:R-:W-:Y:S07]  /*a5a0*/  MOV R0, UR21 ;  /* 0x0000001500007c02 */ /* 0x000fee0008000f00 */
.L_x_205:
[----:B--2---:R2:W3:Y:S02]  /*a5b0*/  SYNCS.PHASECHK.TRANS64.TRYWAIT P0, [R0+URZ+0x198], R9 ;  /* 0x00019809000075a7 */ /* 0x0044e400080011ff */
[----:B---3--:R-:W-:Y:S05]  /*a5c0*/  @!P0 NANOSLEEP.SYNCS 0x989680 ;  /* 0x009896800000895d */ /* 0x008fea0003900000 */
[----:B------:R-:W3:Y:S02]  /*a5d0*/  @!P0 SYNCS.PHASECHK.TRANS64 P0, [R0+URZ+0x198], R9 ;  /* 0x00019809000085a7 */ /* 0x000ee400080010ff */
[----:B---3--:R-:W-:Y:S05]  /*a5e0*/  @!P0 BRA `(.L_x_205) ;  /* 0xfffffffc00f08947 */ /* 0x008fea000383ffff */
[----:B------:R-:W-:Y:S05]  /*a5f0*/  BRA `(.L_x_206) ;  /* 0xffffffb000347947 */ /* 0x000fea000383ffff */
.L_x_105:
[----:B------:R-:W-:-:S07]  /*a600*/  MOV R0, UR21 ;  /* 0x0000001500007c02 */ /* 0x000fce0008000f00 */
.L_x_207:
[----:B---3--:R3:W4:Y:S02]  /*a610*/  SYNCS.PHASECHK.TRANS64.TRYWAIT P0, [R0+URZ+0x190], R3 ;  /* 0x00019003000075a7 */ /* 0x00872400080011ff */
[----:B----4-:R-:W-:Y:S05]  /*a620*/  @!P0 NANOSLEEP.SYNCS 0x989680 ;  /* 0x009896800000895d */ /* 0x010fea0003900000 */
[----:B------:R-:W4:Y:S02]  /*a630*/  @!P0 SYNCS.PHASECHK.TRANS64 P0, [R0+URZ+0x190], R3 ;  /* 0x00019003000085a7 */ /* 0x000f2400080010ff */
[----:B----4-:R-:W-:Y:S05]  /*a640*/  @!P0 BRA `(.L_x_207) ;  /* 0xfffffffc00f08947 */ /* 0x010fea000383ffff */
[----:B------:R-:W-:Y:S05]  /*a650*/  BRA `(.L_x_208) ;  /* 0xffffffb000a87947 */ /* 0x000fea000383ffff */
.L_x_107:
[----:B-1----:R1:W2:Y:S02]  /*a660*/  SYNCS.PHASECHK.TRANS64.TRYWAIT P0, [R3+URZ+0x1b0], R0 ;  /* 0x0001b000030075a7 */ /* 0x0022a400080011ff */
[----:B--2---:R-:W-:Y:S05]  /*a670*/  @!P0 NANOSLEEP.SYNCS 0x989680 ;  /* 0x009896800000895d */ /* 0x004fea0003900000 */
[----:B------:R-:W2:Y:S02]  /*a680*/  @!P0 SYNCS.PHASECHK.TRANS64 P0, [R3+URZ+0x1b0], R0 ;  /* 0x0001b000030085a7 */ /* 0x000ea400080010ff */
[----:B--2---:R-:W-:Y:S05]  /*a690*/  @!P0 BRA `(.L_x_107) ;  /* 0xfffffffc00f08947 */ /* 0x004fea000383ffff */
[----:B------:R-:W-:Y:S05]  /*a6a0*/  BRA `(.L_x_209) ;  /* 0xffffffb400687947 */ /* 0x000fea000383ffff */
.L_x_118:
[----:B-1----:R1:W2:Y:S02]  /*a6b0*/  SYNCS.PHASECHK.TRANS64.TRYWAIT P1, [R3+URZ+0x180], R0 ;  /* 0x00018000030075a7 */ /* 0x0022a400080211ff */
[----:B--2---:R-:W-:Y:S05]  /*a6c0*/  @!P1 NANOSLEEP.SYNCS 0x989680 ;  /* 0x009896800000995d */ /* 0x004fea0003900000 */
[----:B------:R-:W2:Y:S02]  /*a6d0*/  @!P1 SYNCS.PHASECHK.TRANS64 P1, [R3+URZ+0x180], R0 ;  /* 0x00018000030095a7 */ /* 0x000ea400080210ff */
[----:B--2---:R-:W-:Y:S05]  /*a6e0*/  @!P1 BRA `(.L_x_118) ;  /* 0xfffffffc00f09947 */ /* 0x004fea000383ffff */
[----:B------:R-:W-:Y:S05]  /*a6f0*/  BRA `(.L_x_117) ;  /* 0xffffffc000e47947 */ /* 0x000fea000383ffff */
.L_x_120:
[----:B--2---:R2:W4:Y:S02]  /*a700*/  SYNCS.PHASECHK.TRANS64.TRYWAIT P0, [R186+URZ+0x1d0], R5 ;  /* 0x0001d005ba0075a7 */ /* 0x00452400080011ff */
[----:B----4-:R-:W-:Y:S05]  /*a710*/  @!P0 NANOSLEEP.SYNCS 0x989680 ;  /* 0x009896800000895d */ /* 0x010fea0003900000 */
[----:B------:R-:W4:Y:S02]  /*a720*/  @!P0 SYNCS.PHASECHK.TRANS64 P0, [R186+URZ+0x1d0], R5 ;  /* 0x0001d005ba0085a7 */ /* 0x000f2400080010ff */
[----:B----4-:R-:W-:Y:S05]  /*a730*/  @!P0 BRA `(.L_x_120) ;  /* 0xfffffffc00f08947 */ /* 0x010fea000383ffff */
[----:B------:R-:W-:Y:S05]  /*a740*/  BRA `(.L_x_119) ;  /* 0xffffffc400407947 */ /* 0x000fea000383ffff */
.L_x_129:
[----:B--2---:R2:W3:Y:S02]  /*a750*/  SYNCS.PHASECHK.TRANS64.TRYWAIT P0, [R193+URZ+0x180], R0 ;  /* 0x00018000c10075a7 */ /* 0x0044e400080011ff */
[----:B---3--:R-:W-:Y:S05]  /*a760*/  @!P0 NANOSLEEP.SYNCS 0x989680 ;  /* 0x009896800000895d */ /* 0x008fea0003900000 */
[----:B------:R-:W3:Y:S02]  /*a770*/  @!P0 SYNCS.PHASECHK.TRANS64 P0, [R193+URZ+0x180], R0 ;  /* 0x00018000c10085a7 */ /* 0x000ee400080010ff */
[----:B---3--:R-:W-:Y:S05]  /*a780*/  @!P0 BRA `(.L_x_129) ;  /* 0xfffffffc00f08947 */ /* 0x008fea000383ffff */
[----:B------:R-:W-:Y:S05]  /*a790*/  BRA `(.L_x_128) ;  /* 0xffffffd8004c7947 */ /* 0x000fea000383ffff */
        .weak           $__internal_0_$__cuda_sm10x_tcgen05_guardrail_trap_col_being_dealloced_not_returned_by_alloc
        .type           $__internal_0_$__cuda_sm10x_tcgen05_guardrail_trap_col_being_dealloced_not_returned_by_alloc,@function
        .size           $__internal_0_$__cuda_sm10x_tcgen05_guardrail_trap_col_being_dealloced_not_returned_by_alloc,($__internal_1_$__cuda_sm10x_tcgen05_guardrail_trap_phase_invalid_during_alloc - $__internal_0_$__cuda_sm10x_tcgen05_guardrail_trap_col_being_dealloced_not_returned_by_alloc)
$__internal_0_$__cuda_sm10x_tcgen05_guardrail_trap_col_being_dealloced_not_returned_by_alloc:
[----:B------:R-:W-:Y:S05]  /*a7a0*/  BPT.TRAP 0x1 ;  /* 0x000000040000795c */ /* 0x000fea0000300000 */
[----:B------:R-:W-:-:S04]  /*a7b0*/  HFMA2 R3, -RZ, RZ, 0, 0 ;  /* 0x00000000ff037431 */ /* 0x000fc800000001ff */
[----:B------:R-:W-:Y:S05]  /*a7c0*/  RET.REL.NODEC R2 `(_ZN7cutlass13device_kernelINS_4gemm6kernel13GemmUniversalIN4cute5tupleIJiiiiEEENS1_10collective13CollectiveMmaINS1_35MainloopSm100TmaUmmaWarpSpecializedILi24ELi2ELi4ENS5_IJNS4_1CILi1EEENSA_ILi8EEESB_EEEEENS5_IJNSA_ILi128EEESF_NSA_ILi32EEEEEENS_12float_e4m3_tENS5_IJlSB_lEEESI_SJ_NS4_8TiledMMAINS4_8MMA_AtomIJNS4_10MMA_TraitsINS4_19SM100_MMA_F8F6F4_SSEJSI_SI_fSF_SF_NS4_17integral_constantINS4_4UMMA5MajorELSQ_0EEESR_NSO_INSP_7ScaleInELSS_0EEEST_EEEEEENS4_6LayoutINS5_IJSB_SB_SB_EEENS5_IJNSA_ILi0EEESY_SY_EEEEENS5_IJNS4_10UnderscoreES11_S11_EEEEENS4_23SM90_TMA_LOAD_MULTICASTENS4_14ComposedLayoutINS4_7SwizzleILi1ELi4ELi3EEENS4_18smem_ptr_flag_bitsILi8EEENSW_INS5_IJSC_SG_EEENS5_IJSG_SB_EEEEEEEvNS4_8identityENS4_13SM90_TMA_LOADES1D_vS1E_EENS_8epilogue10collective18CollectiveEpilogueINS1H_23Sm100TmaWarpSpecializedILi2ELi2ELi64ELb0ELb0EEEJSH_NS5_IJNSW_ISF_SB_EENSW_INSA_ILi64EEESB_EEEEESI_SJ_SI_SJ_NS1H_6fusion15FusionCallbacksIS1L_NS1Q_17LinearCombinationISI_fSI_fLNS_15FloatRoundStyleE2EEESH_S1P_JEEENS4_5SM1004TMEM4LOAD26SM100_TMEM_LOAD_32dp32b64xES1F_NS15_INS16_ILi2ELi4ELi3EEES19_NSW_INS5_IJSC_S1N_EEENS5_IJS1N_SB_EEEEEEENS4_39AutoVectorizingCopyWithAssumedAlignmentILi128EEENS4_14SM90_TMA_STOREES24_S26_S26_EEEvvEEEEvNT_6ParamsE) ;  /* 0xffffff58020c7950 */ /* 0x000fea0003c3ffff */
        .weak           $__internal_1_$__cuda_sm10x_tcgen05_guardrail_trap_phase_invalid_during_alloc
        .type           $__internal_1_$__cuda_sm10x_tcgen05_guardrail_trap_phase_invalid_during_alloc,@function
        .size           $__internal_1_$__cuda_sm10x_tcgen05_guardrail_trap_phase_invalid_during_alloc,($__internal_2_$__cuda_sm10x_tcgen05_guardrail_trap_unallocated_columns_being_dealloced - $__internal_1_$__cuda_sm10x_tcgen05_guardrail_trap_phase_invalid_during_alloc)
$__internal_1_$__cuda_sm10x_tcgen05_guardrail_trap_phase_invalid_during_alloc:
[----:B------:R-:W-:Y:S05]  /*a7d0*/  BPT.TRAP 0x1 ;  /* 0x000000040000795c */ /* 0x000fea0000300000 */
[----:B------:R-:W-:-:S04]  /*a7e0*/  MOV R5, 0x0 ;  /* 0x0000000000057802 */ /* 0x000fc80000000f00 */
[----:B------:R-:W-:Y:S05]  /*a7f0*/  RET.REL.NODEC R4 `(_ZN7cutlass13device_kernelINS_4gemm6kernel13GemmUniversalIN4cute5tupleIJiiiiEEENS1_10collective13CollectiveMmaINS1_35MainloopSm100TmaUmmaWarpSpecializedILi24ELi2ELi4ENS5_IJNS4_1CILi1EEENSA_ILi8EEESB_EEEEENS5_IJNSA_ILi128EEESF_NSA_ILi32EEEEEENS_12float_e4m3_tENS5_IJlSB_lEEESI_SJ_NS4_8TiledMMAINS4_8MMA_AtomIJNS4_10MMA_TraitsINS4_19SM100_MMA_F8F6F4_SSEJSI_SI_fSF_SF_NS4_17integral_constantINS4_4UMMA5MajorELSQ_0EEESR_NSO_INSP_7ScaleInELSS_0EEEST_EEEEEENS4_6LayoutINS5_IJSB_SB_SB_EEENS5_IJNSA_ILi0EEESY_SY_EEEEENS5_IJNS4_10UnderscoreES11_S11_EEEEENS4_23SM90_TMA_LOAD_MULTICASTENS4_14ComposedLayoutINS4_7SwizzleILi1ELi4ELi3EEENS4_18smem_ptr_flag_bitsILi8EEENSW_INS5_IJSC_SG_EEENS5_IJSG_SB_EEEEEEEvNS4_8identityENS4_13SM90_TMA_LOADES1D_vS1E_EENS_8epilogue10collective18CollectiveEpilogueINS1H_23Sm100TmaWarpSpecializedILi2ELi2ELi64ELb0ELb0EEEJSH_NS5_IJNSW_ISF_SB_EENSW_INSA_ILi64EEESB_EEEEESI_SJ_SI_SJ_NS1H_6fusion15FusionCallbacksIS1L_NS1Q_17LinearCombinationISI_fSI_fLNS_15FloatRoundStyleE2EEESH_S1P_JEEENS4_5SM1004TMEM4LOAD26SM100_TMEM_LOAD_32dp32b64xES1F_NS15_INS16_ILi2ELi4ELi3EEES19_NSW_INS5_IJSC_S1N_EEENS5_IJS1N_SB_EEEEEEENS4_39AutoVectorizingCopyWithAssumedAlignmentILi128EEENS4_14SM90_TMA_STOREES24_S26_S26_EEEvvEEEEvNT_6ParamsE) ;  /* 0xffffff5804007950 */ /* 0x000fea0003c3ffff */
        .weak           $__internal_2_$__cuda_sm10x_tcgen05_guardrail_trap_unallocated_columns_being_dealloced
        .type           $__internal_2_$__cuda_sm10x_tcgen05_guardrail_trap_unallocated_columns_being_dealloced,@function
        .size           $__internal_2_$__cuda_sm10x_tcgen05_guardrail_trap_unallocated_columns_being_dealloced,(.L_x_211 - $__internal_2_$__cuda_sm10x_tcgen05_guardrail_trap_unallocated_columns_being_dealloced)
$__internal_2_$__cuda_sm10x_tcgen05_guardrail_trap_unallocated_columns_being_dealloced:
[----:B------:R-:W-:Y:S05]  /*a800*/  BPT.TRAP 0x1 ;  /* 0x000000040000795c */ /* 0x000fea0000300000 */
[----:B------:R-:W-:-:S04]  /*a810*/  HFMA2 R3, -RZ, RZ, 0, 0 ;  /* 0x00000000ff037431 */ /* 0x000fc800000001ff */
[----:B------:R-:W-:Y:S05]  /*a820*/  RET.REL.NODEC R2 `(_ZN7cutlass13device_kernelINS_4gemm6kernel13GemmUniversalIN4cute5tupleIJiiiiEEENS1_10collective13CollectiveMmaINS1_35MainloopSm100TmaUmmaWarpSpecializedILi24ELi2ELi4ENS5_IJNS4_1CILi1EEENSA_ILi8EEESB_EEEEENS5_IJNSA_ILi128EEESF_NSA_ILi32EEEEEENS_12float_e4m3_tENS5_IJlSB_lEEESI_SJ_NS4_8TiledMMAINS4_8MMA_AtomIJNS4_10MMA_TraitsINS4_19SM100_MMA_F8F6F4_SSEJSI_SI_fSF_SF_NS4_17integral_constantINS4_4UMMA5MajorELSQ_0EEESR_NSO_INSP_7ScaleInELSS_0EEEST_EEEEEENS4_6LayoutINS5_IJSB_SB_SB_EEENS5_IJNSA_ILi0EEESY_SY_EEEEENS5_IJNS4_10UnderscoreES11_S11_EEEEENS4_23SM90_TMA_LOAD_MULTICASTENS4_14ComposedLayoutINS4_7SwizzleILi1ELi4ELi3EEENS4_18smem_ptr_flag_bitsILi8EEENSW_INS5_IJSC_SG_EEENS5_IJSG_SB_EEEEEEEvNS4_8identityENS4_13SM90_TMA_LOADES1D_vS1E_EENS_8epilogue10collective18CollectiveEpilogueINS1H_23Sm100TmaWarpSpecializedILi2ELi2ELi64ELb0ELb0EEEJSH_NS5_IJNSW_ISF_SB_EENSW_INSA_ILi64EEESB_EEEEESI_SJ_SI_SJ_NS1H_6fusion15FusionCallbacksIS1L_NS1Q_17LinearCombinationISI_fSI_fLNS_15FloatRoundStyleE2EEESH_S1P_JEEENS4_5SM1004TMEM4LOAD26SM100_TMEM_LOAD_32dp32b64xES1F_NS15_INS16_ILi2ELi4ELi3EEES19_NSW_INS5_IJSC_S1N_EEENS5_IJS1N_SB_EEEEEEENS4_39AutoVectorizingCopyWithAssumedAlignmentILi128EEENS4_14SM90_TMA_STOREES24_S26_S26_EEEvvEEEEvNT_6ParamsE) ;  /* 0xffffff5402f47950 */ /* 0x000fea0003c3ffff */
.L_x_210:
[----:B------:R-:W-:-:S00]  /*a830*/  BRA `(.L_x_210) ;  /* 0xfffffffc00fc7947 */ /* 0x000fc0000383ffff */
[----:B------:R-:W-:-:S00]  /*a840*/  NOP ;  /* 0x0000000000007918 */ /* 0x000fc00000000000 */
        /* <DEDUP_REMOVED lines=11> */
.L_x_211:


//--------------------- .nv.global.init           --------------------------
	.section	.nv.global.init,"aw",@progbits
.nv.global.init:
	.type		$str$27,@object
	.size		$str$27,($str$28 - $str$27)
$str$27:
        /*0000*/ 	.byte	0x28, 0x61, 0x64, 0x64, 0x72, 0x65, 0x73, 0x73, 0x20, 0x26, 0x20, 0x6d, 0x61, 0x73, 0x6b, 0x29
        /*0010*/ 	.byte	0x20, 0x3d, 0x3d, 0x20, 0x30, 0x00
	.type		$str$28,@object
	.size		$str$28,($str$26 - $str$28)
$str$28:
        /*0016*/ 	.byte	0x2f, 0x74, 0x6d, 0x70, 0x2f, 0x63, 0x75, 0x74, 0x6c, 0x61, 0x73, 0x73, 0x5f, 0x73, 0x77, 0x65
        /*0026*/ 	.byte	0x65, 0x70, 0x5f, 0x73, 0x72, 0x63, 0x2f, 0x69, 0x6e, 0x63, 0x6c, 0x75, 0x64, 0x65, 0x2f, 0x63
        /*0036*/ 	.byte	0x75, 0x74, 0x65, 0x2f, 0x70, 0x6f, 0x69, 0x6e, 0x74, 0x65, 0x72, 0x5f, 0x66, 0x6c, 0x61, 0x67
        /*0046*/ 	.byte	0x67, 0x65, 0x64, 0x2e, 0x68, 0x70, 0x70, 0x00
	.type		$str$26,@object
	.size		$str$26,($str$25 - $str$26)
$str$26:
        /*004e*/ 	.byte	0x2f, 0x74, 0x6d, 0x70, 0x2f, 0x63, 0x75, 0x74, 0x6c, 0x61, 0x73, 0x73, 0x5f, 0x73, 0x77, 0x65
        /*005e*/ 	.byte	0x65, 0x70, 0x5f, 0x73, 0x72, 0x63, 0x2f, 0x69, 0x6e, 0x63, 0x6c, 0x75, 0x64, 0x65, 0x2f, 0x63
        /*006e*/ 	.byte	0x75, 0x74, 0x65, 0x2f, 0x61, 0x74, 0x6f, 0x6d, 0x2f, 0x63, 0x6f, 0x70, 0x79, 0x5f, 0x74, 0x72
        /*007e*/ 	.byte	0x61, 0x69, 0x74, 0x73, 0x5f, 0x73, 0x6d, 0x31, 0x30, 0x30, 0x2e, 0x68, 0x70, 0x70, 0x00
	.type		$str$25,@object
	.size		$str$25,(__unnamed_1 - $str$25)
$str$25:
        /*008d*/ 	.byte	0x28, 0x28, 0x75, 0x69, 0x6e, 0x74, 0x33, 0x32, 0x5f, 0x74, 0x28, 0x74, 0x68, 0x72, 0x65, 0x61
        /*009d*/ 	.byte	0x64, 0x49, 0x64, 0x78, 0x2e, 0x78, 0x29, 0x20, 0x2f, 0x20, 0x33, 0x32, 0x29, 0x20, 0x25, 0x20
        /*00ad*/ 	.byte	0x34, 0x29, 0x20, 0x3d, 0x3d, 0x20, 0x28, 0x28, 0x28, 0x74, 0x6d, 0x65, 0x6d, 0x5f, 0x61, 0x64
        /*00bd*/ 	.byte	0x64, 0x72, 0x20, 0x3e, 0x3e, 0x20, 0x31, 0x36, 0x29, 0x20, 0x2f, 0x20, 0x33, 0x32, 0x29, 0x20
        /*00cd*/ 	.byte	0x25, 0x20, 0x34, 0x29, 0x00
	.type		__unnamed_1,@object
	.size		__unnamed_1,(__unnamed_2 - __unnamed_1)
__unnamed_1:
        /*00d2*/ 	.byte	0x61, 0x75, 0x74, 0x6f, 0x20, 0x63, 0x75, 0x74, 0x65, 0x3a, 0x3a, 0x61, 0x73, 0x5f, 0x70, 0x6f
        /* <DEDUP_REMOVED lines=24> */
        /*0262*/ 	.byte	0x43, 0x3c, 0x38, 0x31, 0x39, 0x32, 0x3e, 0x3e, 0x3e, 0x3e, 0x5d, 0x00
	.type		__unnamed_2,@object
	.size		__unnamed_2,(.L_2 - __unnamed_2)
__unnamed_2:
        /* <DEDUP_REMOVED lines=42> */
        /*050e*/ 	.byte	0x3e, 0x3e, 0x3e, 0x3e, 0x5d, 0x00
.L_2:


//--------------------- .nv.shared._ZN7cutlass13device_kernelINS_4gemm6kernel13GemmUniversalIN4cute5tupleIJiiiiEEENS1_10collective13CollectiveMmaINS1_35MainloopSm100TmaUmmaWarpSpecializedILi24ELi2ELi4ENS5_IJNS4_1CILi1EEENSA_ILi8EEESB_EEEEENS5_IJNSA_ILi128EEESF_NSA_ILi32EEEEEENS_12float_e4m3_tENS5_IJlSB_lEEESI_SJ_NS4_8TiledMMAINS4_8MMA_AtomIJNS4_10MMA_TraitsINS4_19SM100_MMA_F8F6F4_SSEJSI_SI_fSF_SF_NS4_17integral_constantINS4_4UMMA5MajorELSQ_0EEESR_NSO_INSP_7ScaleInELSS_0EEEST_EEEEEENS4_6LayoutINS5_IJSB_SB_SB_EEENS5_IJNSA_ILi0EEESY_SY_EEEEENS5_IJNS4_10UnderscoreES11_S11_EEEEENS4_23SM90_TMA_LOAD_MULTICASTENS4_14ComposedLayoutINS4_7SwizzleILi1ELi4ELi3EEENS4_18smem_ptr_flag_bitsILi8EEENSW_INS5_IJSC_SG_EEENS5_IJSG_SB_EEEEEEEvNS4_8identityENS4_13SM90_TMA_LOADES1D_vS1E_EENS_8epilogue10collective18CollectiveEpilogueINS1H_23Sm100TmaWarpSpecializedILi2ELi2ELi64ELb0ELb0EEEJSH_NS5_IJNSW_ISF_SB_EENSW_INSA_ILi64EEESB_EEEEESI_SJ_SI_SJ_NS1H_6fusion15FusionCallbacksIS1L_NS1Q_17LinearCombinationISI_fSI_fLNS_15FloatRoundStyleE2EEESH_S1P_JEEENS4_5SM1004TMEM4LOAD26SM100_TMEM_LOAD_32dp32b64xES1F_NS15_INS16_ILi2ELi4ELi3EEES19_NSW_INS5_IJSC_S1N_EEENS5_IJS1N_SB_EEEEEEENS4_39AutoVectorizingCopyWithAssumedAlignmentILi128EEENS4_14SM90_TMA_STOREES24_S26_S26_EEEvvEEEEvNT_6ParamsE --------------------------
	.section	.nv.shared._ZN7cutlass13device_kernelINS_4gemm6kernel13GemmUniversalIN4cute5tupleIJiiiiEEENS1_10collective13CollectiveMmaINS1_35MainloopSm100TmaUmmaWarpSpecializedILi24ELi2ELi4ENS5_IJNS4_1CILi1EEENSA_ILi8EEESB_EEEEENS5_IJNSA_ILi128EEESF_NSA_ILi32EEEEEENS_12float_e4m3_tENS5_IJlSB_lEEESI_SJ_NS4_8TiledMMAINS4_8MMA_AtomIJNS4_10MMA_TraitsINS4_19SM100_MMA_F8F6F4_SSEJSI_SI_fSF_SF_NS4_17integral_constantINS4_4UMMA5MajorELSQ_0EEESR_NSO_INSP_7ScaleInELSS_0EEEST_EEEEEENS4_6LayoutINS5_IJSB_SB_SB_EEENS5_IJNSA_ILi0EEESY_SY_EEEEENS5_IJNS4_10UnderscoreES11_S11_EEEEENS4_23SM90_TMA_LOAD_MULTICASTENS4_14ComposedLayoutINS4_7SwizzleILi1ELi4ELi3EEENS4_18smem_ptr_flag_bitsILi8EEENSW_INS5_IJSC_SG_EEENS5_IJSG_SB_EEEEEEEvNS4_8identityENS4_13SM90_TMA_LOADES1D_vS1E_EENS_8epilogue10collective18CollectiveEpilogueINS1H_23Sm100TmaWarpSpecializedILi2ELi2ELi64ELb0ELb0EEEJSH_NS5_IJNSW_ISF_SB_EENSW_INSA_ILi64EEESB_EEEEESI_SJ_SI_SJ_NS1H_6fusion15FusionCallbacksIS1L_NS1Q_17LinearCombinationISI_fSI_fLNS_15FloatRoundStyleE2EEESH_S1P_JEEENS4_5SM1004TMEM4LOAD26SM100_TMEM_LOAD_32dp32b64xES1F_NS15_INS16_ILi2ELi4ELi3EEES19_NSW_INS5_IJSC_S1N_EEENS5_IJS1N_SB_EEEEEEENS4_39AutoVectorizingCopyWithAssumedAlignmentILi128EEENS4_14SM90_TMA_STOREES24_S26_S26_EEEvvEEEEvNT_6ParamsE,"aw",@nobits
	.sectionflags	@""
	.align	16
	.zero		1024


//--------------------- .nv.shared.reserved.0     --------------------------
	.section	.nv.shared.reserved.0,"aw",@nobits
	.weak		__nv_reservedSMEM_offset_0_alias
	.size		__nv_reservedSMEM_offset_0_alias, 0, 64
	.other		__nv_reservedSMEM_offset_0_alias,@"STO_CUDA_RESERVED_SHARED STV_DEFAULT"
__nv_reservedSMEM_offset_0_alias:
	.zero		0
.nv.shared.reserved.0:
	.zero		64
	.weak		__nv_reservedSMEM_tcgen05_partition
	.type		__nv_reservedSMEM_tcgen05_partition,@object
	.size		__nv_reservedSMEM_tcgen05_partition,(.L_0 - __nv_reservedSMEM_tcgen05_partition)
__nv_reservedSMEM_tcgen05_partition:
	.zero		32
.L_0:


//--------------------- .nv.global                --------------------------
	.section	.nv.global,"aw",@nobits
.nv.global:
	.type		_ZN40_INTERNAL_a8c7557b_4_k_cu_8ba9b6e1_230664cute1_E,@object
	.size		_ZN40_INTERNAL_a8c7557b_4_k_cu_8ba9b6e1_230664cute1_E,(_ZN40_INTERNAL_a8c7557b_4_k_cu_8ba9b6e1_230664cuda3std3__45__cpo6cbeginE - _ZN40_INTERNAL_a8c7557b_4_k_cu_8ba9b6e1_230664cute1_E)
_ZN40_INTERNAL_a8c7557b_4_k_cu_8ba9b6e1_230664cute1_E:
	.zero		1
	.type		_ZN40_INTERNAL_a8c7557b_4_k_cu_8ba9b6e1_230664cuda3std3__45__cpo6cbeginE,@object
	.size		_ZN40_INTERNAL_a8c7557b_4_k_cu_8ba9b6e1_230664cuda3std3__45__cpo6cbeginE,(_ZN40_INTERNAL_a8c7557b_4_k_cu_8ba9b6e1_230664cuda3std3__48in_placeE - _ZN40_INTERNAL_a8c7557b_4_k_cu_8ba9b6e1_230664cuda3std3__45__cpo6cbeginE)
_ZN40_INTERNAL_a8c7557b_4_k_cu_8ba9b6e1_230664cuda3std3__45__cpo6cbeginE:
	.zero		1
	.type		_ZN40_INTERNAL_a8c7557b_4_k_cu_8ba9b6e1_230664cuda3std3__48in_placeE,@object
	.size		_ZN40_INTERNAL_a8c7557b_4_k_cu_8ba9b6e1_230664cuda3std3__48in_placeE,(_ZN40_INTERNAL_a8c7557b_4_k_cu_8ba9b6e1_230664cuda3std6ranges3__45__cpo9iter_moveE - _ZN40_INTERNAL_a8c7557b_4_k_cu_8ba9b6e1_230664cuda3std3__48in_placeE)
_ZN40_INTERNAL_a8c7557b_4_k_cu_8ba9b6e1_230664cuda3std3__48in_placeE:
	.zero		1
	.type		_ZN40_INTERNAL_a8c7557b_4_k_cu_8ba9b6e1_230664cuda3std6ranges3__45__cpo9iter_moveE,@object
	.size		_ZN40_INTERNAL_a8c7557b_4_k_cu_8ba9b6e1_230664cuda3std6ranges3__45__cpo9iter_moveE,(_ZN40_INTERNAL_a8c7557b_4_k_cu_8ba9b6e1_230664cuda3std3__45__cpo5beginE - _ZN40_INTERNAL_a8c7557b_4_k_cu_8ba9b6e1_230664cuda3std6ranges3__45__cpo9iter_moveE)
_ZN40_INTERNAL_a8c7557b_4_k_cu_8ba9b6e1_230664cuda3std6ranges3__45__cpo9iter_moveE:
	.zero		1
	.type		_ZN40_INTERNAL_a8c7557b_4_k_cu_8ba9b6e1_230664cuda3std3__45__cpo5beginE,@object
	.size		_ZN40_INTERNAL_a8c7557b_4_k_cu_8ba9b6e1_230664cuda3std3__45__cpo5beginE,(_ZN40_INTERNAL_a8c7557b_4_k_cu_8ba9b6e1_230664cuda3std3__442_GLOBAL__N__a8c7557b_4_k_cu_8ba9b6e1_230666ignoreE - _ZN40_INTERNAL_a8c7557b_4_k_cu_8ba9b6e1_230664cuda3std3__45__cpo5beginE)
_ZN40_INTERNAL_a8c7557b_4_k_cu_8ba9b6e1_230664cuda3std3__45__cpo5beginE:
	.zero		1
	.type		_ZN40_INTERNAL_a8c7557b_4_k_cu_8ba9b6e1_230664cuda3std3__442_GLOBAL__N__a8c7557b_4_k_cu_8ba9b6e1_230666ignoreE,@object
	.size		_ZN40_INTERNAL_a8c7557b_4_k_cu_8ba9b6e1_230664cuda3std3__442_GLOBAL__N__a8c7557b_4_k_cu_8ba9b6e1_230666ignoreE,(_ZN40_INTERNAL_a8c7557b_4_k_cu_8ba9b6e1_230664cute7productE - _ZN40_INTERNAL_a8c7557b_4_k_cu_8ba9b6e1_230664cuda3std3__442_GLOBAL__N__a8c7557b_4_k_cu_8ba9b6e1_230666ignoreE)
_ZN40_INTERNAL_a8c7557b_4_k_cu_8ba9b6e1_230664cuda3std3__442_GLOBAL__N__a8c7557b_4_k_cu_8ba9b6e1_230666ignoreE:
	.zero		1
	.type		_ZN40_INTERNAL_a8c7557b_4_k_cu_8ba9b6e1_230664cute7productE,@object
	.size		_ZN40_INTERNAL_a8c7557b_4_k_cu_8ba9b6e1_230664cute7productE,(_ZN40_INTERNAL_a8c7557b_4_k_cu_8ba9b6e1_230664cuda3std3__45__cpo3endE - _ZN40_INTERNAL_a8c7557b_4_k_cu_8ba9b6e1_230664cute7productE)
_ZN40_INTERNAL_a8c7557b_4_k_cu_8ba9b6e1_230664cute7productE:
	.zero		1
	.type		_ZN40_INTERNAL_a8c7557b_4_k_cu_8ba9b6e1_230664cuda3std3__45__cpo3endE,@object
	.size		_ZN40_INTERNAL_a8c7557b_4_k_cu_8ba9b6e1_230664cuda3std3__45__cpo3endE,(_ZN40_INTERNAL_a8c7557b_4_k_cu_8ba9b6e1_230664cuda3std3__419piecewise_constructE - _ZN40_INTERNAL_a8c7557b_4_k_cu_8ba9b6e1_230664cuda3std3__45__cpo3endE)
_ZN40_INTERNAL_a8c7557b_4_k_cu_8ba9b6e1_230664cuda3std3__45__cpo3endE:
	.zero		1
	.type		_ZN40_INTERNAL_a8c7557b_4_k_cu_8ba9b6e1_230664cuda3std3__419piecewise_constructE,@object
	.size		_ZN40_INTERNAL_a8c7557b_4_k_cu_8ba9b6e1_230664cuda3std3__419piecewise_constructE,(_ZN40_INTERNAL_a8c7557b_4_k_cu_8ba9b6e1_230664cuda3std3__45__cpo4cendE - _ZN40_INTERNAL_a8c7557b_4_k_cu_8ba9b6e1_230664cuda3std3__419piecewise_constructE)
_ZN40_INTERNAL_a8c7557b_4_k_cu_8ba9b6e1_230664cuda3std3__419piecewise_constructE:
	.zero		1
	.type		_ZN40_INTERNAL_a8c7557b_4_k_cu_8ba9b6e1_230664cuda3std3__45__cpo4cendE,@object
	.size		_ZN40_INTERNAL_a8c7557b_4_k_cu_8ba9b6e1_230664cuda3std3__45__cpo4cendE,(_ZN40_INTERNAL_a8c7557b_4_k_cu_8ba9b6e1_230664cuda3std6ranges3__45__cpo4swapE - _ZN40_INTERNAL_a8c7557b_4_k_cu_8ba9b6e1_230664cuda3std3__45__cpo4cendE)
_ZN40_INTERNAL_a8c7557b_4_k_cu_8ba9b6e1_230664cuda3std3__45__cpo4cendE:
	.zero		1
	.type		_ZN40_INTERNAL_a8c7557b_4_k_cu_8ba9b6e1_230664cuda3std6ranges3__45__cpo4swapE,@object
	.size		_ZN40_INTERNAL_a8c7557b_4_k_cu_8ba9b6e1_230664cuda3std6ranges3__45__cpo4swapE,(.L_10 - _ZN40_INTERNAL_a8c7557b_4_k_cu_8ba9b6e1_230664cuda3std6ranges3__45__cpo4swapE)
_ZN40_INTERNAL_a8c7557b_4_k_cu_8ba9b6e1_230664cuda3std6ranges3__45__cpo4swapE:
	.zero		1
.L_10:


//--------------------- .nv.constant0._ZN7cutlass13device_kernelINS_4gemm6kernel13GemmUniversalIN4cute5tupleIJiiiiEEENS1_10collective13CollectiveMmaINS1_35MainloopSm100TmaUmmaWarpSpecializedILi24ELi2ELi4ENS5_IJNS4_1CILi1EEENSA_ILi8EEESB_EEEEENS5_IJNSA_ILi128EEESF_NSA_ILi32EEEEEENS_12float_e4m3_tENS5_IJlSB_lEEESI_SJ_NS4_8TiledMMAINS4_8MMA_AtomIJNS4_10MMA_TraitsINS4_19SM100_MMA_F8F6F4_SSEJSI_SI_fSF_SF_NS4_17integral_constantINS4_4UMMA5MajorELSQ_0EEESR_NSO_INSP_7ScaleInELSS_0EEEST_EEEEEENS4_6LayoutINS5_IJSB_SB_SB_EEENS5_IJNSA_ILi0EEESY_SY_EEEEENS5_IJNS4_10UnderscoreES11_S11_EEEEENS4_23SM90_TMA_LOAD_MULTICASTENS4_14ComposedLayoutINS4_7SwizzleILi1ELi4ELi3EEENS4_18smem_ptr_flag_bitsILi8EEENSW_INS5_IJSC_SG_EEENS5_IJSG_SB_EEEEEEEvNS4_8identityENS4_13SM90_TMA_LOADES1D_vS1E_EENS_8epilogue10collective18CollectiveEpilogueINS1H_23Sm100TmaWarpSpecializedILi2ELi2ELi64ELb0ELb0EEEJSH_NS5_IJNSW_ISF_SB_EENSW_INSA_ILi64EEESB_EEEEESI_SJ_SI_SJ_NS1H_6fusion15FusionCallbacksIS1L_NS1Q_17LinearCombinationISI_fSI_fLNS_15FloatRoundStyleE2EEESH_S1P_JEEENS4_5SM1004TMEM4LOAD26SM100_TMEM_LOAD_32dp32b64xES1F_NS15_INS16_ILi2ELi4ELi3EEES19_NSW_INS5_IJSC_S1N_EEENS5_IJS1N_SB_EEEEEEENS4_39AutoVectorizingCopyWithAssumedAlignmentILi128EEENS4_14SM90_TMA_STOREES24_S26_S26_EEEvvEEEEvNT_6ParamsE --------------------------
	.section	.nv.constant0._ZN7cutlass13device_kernelINS_4gemm6kernel13GemmUniversalIN4cute5tupleIJiiiiEEENS1_10collective13CollectiveMmaINS1_35MainloopSm100TmaUmmaWarpSpecializedILi24ELi2ELi4ENS5_IJNS4_1CILi1EEENSA_ILi8EEESB_EEEEENS5_IJNSA_ILi128EEESF_NSA_ILi32EEEEEENS_12float_e4m3_tENS5_IJlSB_lEEESI_SJ_NS4_8TiledMMAINS4_8MMA_AtomIJNS4_10MMA_TraitsINS4_19SM100_MMA_F8F6F4_SSEJSI_SI_fSF_SF_NS4_17integral_constantINS4_4UMMA5MajorELSQ_0EEESR_NSO_INSP_7ScaleInELSS_0EEEST_EEEEEENS4_6LayoutINS5_IJSB_SB_SB_EEENS5_IJNSA_ILi0EEESY_SY_EEEEENS5_IJNS4_10UnderscoreES11_S11_EEEEENS4_23SM90_TMA_LOAD_MULTICASTENS4_14ComposedLayoutINS4_7SwizzleILi1ELi4ELi3EEENS4_18smem_ptr_flag_bitsILi8EEENSW_INS5_IJSC_SG_EEENS5_IJSG_SB_EEEEEEEvNS4_8identityENS4_13SM90_TMA_LOADES1D_vS1E_EENS_8epilogue10collective18CollectiveEpilogueINS1H_23Sm100TmaWarpSpecializedILi2ELi2ELi64ELb0ELb0EEEJSH_NS5_IJNSW_ISF_SB_EENSW_INSA_ILi64EEESB_EEEEESI_SJ_SI_SJ_NS1H_6fusion15FusionCallbacksIS1L_NS1Q_17LinearCombinationISI_fSI_fLNS_15FloatRoundStyleE2EEESH_S1P_JEEENS4_5SM1004TMEM4LOAD26SM100_TMEM_LOAD_32dp32b64xES1F_NS15_INS16_ILi2ELi4ELi3EEES19_NSW_INS5_IJSC_S1N_EEENS5_IJS1N_SB_EEEEEEENS4_39AutoVectorizingCopyWithAssumedAlignmentILi128EEENS4_14SM90_TMA_STOREES24_S26_S26_EEEvvEEEEvNT_6ParamsE,"a",@progbits
	.sectionflags	@""
	.align	4
.nv.constant0._ZN7cutlass13device_kernelINS_4gemm6kernel13GemmUniversalIN4cute5tupleIJiiiiEEENS1_10collective13CollectiveMmaINS1_35MainloopSm100TmaUmmaWarpSpecializedILi24ELi2ELi4ENS5_IJNS4_1CILi1EEENSA_ILi8EEESB_EEEEENS5_IJNSA_ILi128EEESF_NSA_ILi32EEEEEENS_12float_e4m3_tENS5_IJlSB_lEEESI_SJ_NS4_8TiledMMAINS4_8MMA_AtomIJNS4_10MMA_TraitsINS4_19SM100_MMA_F8F6F4_SSEJSI_SI_fSF_SF_NS4_17integral_constantINS4_4UMMA5MajorELSQ_0EEESR_NSO_INSP_7ScaleInELSS_0EEEST_EEEEEENS4_6LayoutINS5_IJSB_SB_SB_EEENS5_IJNSA_ILi0EEESY_SY_EEEEENS5_IJNS4_10UnderscoreES11_S11_EEEEENS4_23SM90_TMA_LOAD_MULTICASTENS4_14ComposedLayoutINS4_7SwizzleILi1ELi4ELi3EEENS4_18smem_ptr_flag_bitsILi8EEENSW_INS5_IJSC_SG_EEENS5_IJSG_SB_EEEEEEEvNS4_8identityENS4_13SM90_TMA_LOADES1D_vS1E_EENS_8epilogue10collective18CollectiveEpilogueINS1H_23Sm100TmaWarpSpecializedILi2ELi2ELi64ELb0ELb0EEEJSH_NS5_IJNSW_ISF_SB_EENSW_INSA_ILi64EEESB_EEEEESI_SJ_SI_SJ_NS1H_6fusion15FusionCallbacksIS1L_NS1Q_17LinearCombinationISI_fSI_fLNS_15FloatRoundStyleE2EEESH_S1P_JEEENS4_5SM1004TMEM4LOAD26SM100_TMEM_LOAD_32dp32b64xES1F_NS15_INS16_ILi2ELi4ELi3EEES19_NSW_INS5_IJSC_S1N_EEENS5_IJS1N_SB_EEEEEEENS4_39AutoVectorizingCopyWithAssumedAlignmentILi128EEENS4_14SM90_TMA_STOREES24_S26_S26_EEEvvEEEEvNT_6ParamsE:
	.zero		2944


//--------------------- SYMBOLS --------------------------

	.type		.nv.reservedSmem.offset0,@object
	.size		.nv.reservedSmem.offset0,0x4
	.type		.nv.reservedSmem.cap,@object
	.size		.nv.reservedSmem.cap,0x4
	.type		__assertfail,@function
